//
// Generated by NVIDIA NVVM Compiler
//
// Compiler Build ID: CL-36424714
// Cuda compilation tools, release 13.0, V13.0.88
// Based on NVVM 20.0.0
//

.version 9.0
.target sm_100
.address_size 64

	// .globl	_Z5POTF2Pdii
.extern .shared .align 16 .b8 bs[];

.visible .entry _Z5POTF2Pdii(
	.param .u64 .ptr .align 1 _Z5POTF2Pdii_param_0,
	.param .u32 _Z5POTF2Pdii_param_1,
	.param .u32 _Z5POTF2Pdii_param_2
)
{
	.reg .pred 	%p<16>;
	.reg .b16 	%rs<17>;
	.reg .b32 	%r<60>;
	.reg .b64 	%rd<52>;
	.reg .b64 	%fd<81>;

	ld.param.u64 	%rd3, [_Z5POTF2Pdii_param_0];
	ld.param.u32 	%r27, [_Z5POTF2Pdii_param_1];
	ld.param.u32 	%r28, [_Z5POTF2Pdii_param_2];
	cvta.to.global.u64 	%rd1, %rd3;
	mov.u32 	%r1, %tid.x;
	setp.lt.s32 	%p1, %r28, 1;
	@%p1 bra 	$L__BB0_19;
	mul.lo.s32 	%r2, %r27, %r1;
	add.s32 	%r3, %r28, -2;
	cvt.u16.u32 	%rs1, %r28;
	shl.b32 	%r4, %r27, 3;
	mov.b32 	%r52, 0;
	mov.b16 	%rs15, 0;
	mul.wide.s32 	%rd45, %r27, 8;
	mov.u16 	%rs16, %rs15;
$L__BB0_2:
	not.b32 	%r30, %r52;
	add.s32 	%r6, %r28, %r30;
	setp.ne.s32 	%p2, %r1, %r52;
	@%p2 bra 	$L__BB0_4;
	add.s32 	%r31, %r2, %r1;
	mul.wide.s32 	%rd4, %r31, 8;
	add.s64 	%rd5, %rd1, %rd4;
	ld.global.f64 	%fd1, [%rd5];
	sqrt.rn.f64 	%fd2, %fd1;
	st.global.f64 	[%rd5], %fd2;
$L__BB0_4:
	setp.ge.u32 	%p3, %r1, %r28;
	bar.sync 	0;
	setp.le.u32 	%p4, %r1, %r52;
	or.pred  	%p5, %p3, %p4;
	@%p5 bra 	$L__BB0_18;
	mul.lo.s32 	%r32, %r52, %r27;
	add.s32 	%r33, %r32, %r1;
	mul.wide.s32 	%rd6, %r33, 8;
	add.s64 	%rd2, %rd1, %rd6;
	ld.global.f64 	%fd3, [%rd2];
	add.s32 	%r34, %r32, %r52;
	mul.wide.s32 	%rd7, %r34, 8;
	add.s64 	%rd8, %rd1, %rd7;
	ld.global.f64 	%fd4, [%rd8];
	div.rn.f64 	%fd5, %fd3, %fd4;
	st.global.f64 	[%rd2], %fd5;
	add.s32 	%r35, %r52, %r2;
	mul.wide.s32 	%rd9, %r35, 8;
	add.s64 	%rd10, %rd1, %rd9;
	st.global.f64 	[%rd10], %fd5;
	bar.sync 	0;
	add.s32 	%r58, %r52, 1;
	setp.ge.s32 	%p6, %r58, %r28;
	@%p6 bra 	$L__BB0_18;
	sub.s32 	%r36, %r3, %r52;
	setp.lt.u32 	%p7, %r36, 7;
	@%p7 bra 	$L__BB0_10;
	and.b32  	%r37, %r6, -8;
	neg.s32 	%r55, %r37;
	mul.lo.s32 	%r38, %r27, %r58;
	add.s32 	%r54, %r1, %r38;
	add.s32 	%r53, %r52, %r38;
	mov.u32 	%r56, %r52;
$L__BB0_8:
	.pragma "nounroll";
	ld.global.f64 	%fd6, [%rd2];
	mul.wide.s32 	%rd11, %r53, 8;
	add.s64 	%rd12, %rd1, %rd11;
	ld.global.f64 	%fd7, [%rd12];
	mul.f64 	%fd8, %fd6, %fd7;
	mul.wide.s32 	%rd13, %r54, 8;
	add.s64 	%rd14, %rd1, %rd13;
	ld.global.f64 	%fd9, [%rd14];
	sub.f64 	%fd10, %fd9, %fd8;
	st.global.f64 	[%rd14], %fd10;
	ld.global.f64 	%fd11, [%rd2];
	mul.wide.s32 	%rd15, %r27, 8;
	add.s64 	%rd16, %rd12, %rd15;
	ld.global.f64 	%fd12, [%rd16];
	mul.f64 	%fd13, %fd11, %fd12;
	add.s64 	%rd17, %rd14, %rd15;
	ld.global.f64 	%fd14, [%rd17];
	sub.f64 	%fd15, %fd14, %fd13;
	st.global.f64 	[%rd17], %fd15;
	ld.global.f64 	%fd16, [%rd2];
	add.s64 	%rd18, %rd16, %rd15;
	ld.global.f64 	%fd17, [%rd18];
	mul.f64 	%fd18, %fd16, %fd17;
	add.s64 	%rd19, %rd17, %rd15;
	ld.global.f64 	%fd19, [%rd19];
	sub.f64 	%fd20, %fd19, %fd18;
	st.global.f64 	[%rd19], %fd20;
	ld.global.f64 	%fd21, [%rd2];
	add.s64 	%rd20, %rd18, %rd15;
	ld.global.f64 	%fd22, [%rd20];
	mul.f64 	%fd23, %fd21, %fd22;
	add.s64 	%rd21, %rd19, %rd15;
	ld.global.f64 	%fd24, [%rd21];
	sub.f64 	%fd25, %fd24, %fd23;
	st.global.f64 	[%rd21], %fd25;
	ld.global.f64 	%fd26, [%rd2];
	add.s64 	%rd22, %rd20, %rd15;
	ld.global.f64 	%fd27, [%rd22];
	mul.f64 	%fd28, %fd26, %fd27;
	add.s64 	%rd23, %rd21, %rd15;
	ld.global.f64 	%fd29, [%rd23];
	sub.f64 	%fd30, %fd29, %fd28;
	st.global.f64 	[%rd23], %fd30;
	ld.global.f64 	%fd31, [%rd2];
	add.s64 	%rd24, %rd22, %rd15;
	ld.global.f64 	%fd32, [%rd24];
	mul.f64 	%fd33, %fd31, %fd32;
	add.s64 	%rd25, %rd23, %rd15;
	ld.global.f64 	%fd34, [%rd25];
	sub.f64 	%fd35, %fd34, %fd33;
	st.global.f64 	[%rd25], %fd35;
	ld.global.f64 	%fd36, [%rd2];
	add.s64 	%rd26, %rd24, %rd15;
	ld.global.f64 	%fd37, [%rd26];
	mul.f64 	%fd38, %fd36, %fd37;
	add.s64 	%rd27, %rd25, %rd15;
	ld.global.f64 	%fd39, [%rd27];
	sub.f64 	%fd40, %fd39, %fd38;
	st.global.f64 	[%rd27], %fd40;
	ld.global.f64 	%fd41, [%rd2];
	add.s64 	%rd28, %rd26, %rd15;
	ld.global.f64 	%fd42, [%rd28];
	mul.f64 	%fd43, %fd41, %fd42;
	add.s64 	%rd29, %rd27, %rd15;
	ld.global.f64 	%fd44, [%rd29];
	sub.f64 	%fd45, %fd44, %fd43;
	st.global.f64 	[%rd29], %fd45;
	add.s32 	%r56, %r56, 8;
	add.s32 	%r55, %r55, 8;
	add.s32 	%r54, %r54, %r4;
	add.s32 	%r53, %r53, %r4;
	setp.ne.s32 	%p8, %r55, 0;
	@%p8 bra 	$L__BB0_8;
	add.s32 	%r58, %r56, 1;
$L__BB0_10:
	and.b32  	%r39, %r6, 7;
	setp.eq.s32 	%p9, %r39, 0;
	@%p9 bra 	$L__BB0_18;
	not.b16 	%rs10, %rs16;
	add.s16 	%rs11, %rs10, %rs1;
	cvt.u32.u16 	%r40, %rs11;
	and.b32  	%r21, %r40, 7;
	add.s32 	%r41, %r21, -1;
	setp.lt.u32 	%p10, %r41, 3;
	@%p10 bra 	$L__BB0_13;
	ld.global.f64 	%fd46, [%rd2];
	mul.lo.s32 	%r42, %r58, %r27;
	add.s32 	%r43, %r42, %r52;
	mul.wide.s32 	%rd30, %r43, 8;
	add.s64 	%rd31, %rd1, %rd30;
	ld.global.f64 	%fd47, [%rd31];
	mul.f64 	%fd48, %fd46, %fd47;
	add.s32 	%r44, %r42, %r1;
	mul.wide.s32 	%rd32, %r44, 8;
	add.s64 	%rd33, %rd1, %rd32;
	ld.global.f64 	%fd49, [%rd33];
	sub.f64 	%fd50, %fd49, %fd48;
	st.global.f64 	[%rd33], %fd50;
	ld.global.f64 	%fd51, [%rd2];
	mul.wide.s32 	%rd34, %r27, 8;
	add.s64 	%rd35, %rd31, %rd34;
	ld.global.f64 	%fd52, [%rd35];
	mul.f64 	%fd53, %fd51, %fd52;
	add.s64 	%rd36, %rd33, %rd34;
	ld.global.f64 	%fd54, [%rd36];
	sub.f64 	%fd55, %fd54, %fd53;
	st.global.f64 	[%rd36], %fd55;
	ld.global.f64 	%fd56, [%rd2];
	add.s64 	%rd37, %rd35, %rd34;
	ld.global.f64 	%fd57, [%rd37];
	mul.f64 	%fd58, %fd56, %fd57;
	add.s64 	%rd38, %rd36, %rd34;
	ld.global.f64 	%fd59, [%rd38];
	sub.f64 	%fd60, %fd59, %fd58;
	st.global.f64 	[%rd38], %fd60;
	ld.global.f64 	%fd61, [%rd2];
	add.s64 	%rd39, %rd37, %rd34;
	ld.global.f64 	%fd62, [%rd39];
	mul.f64 	%fd63, %fd61, %fd62;
	add.s64 	%rd40, %rd38, %rd34;
	ld.global.f64 	%fd64, [%rd40];
	sub.f64 	%fd65, %fd64, %fd63;
	st.global.f64 	[%rd40], %fd65;
	add.s32 	%r58, %r58, 4;
$L__BB0_13:
	and.b32  	%r45, %r21, 3;
	setp.eq.s32 	%p11, %r45, 0;
	@%p11 bra 	$L__BB0_18;
	xor.b16  	%rs12, %rs15, 3;
	add.s16 	%rs5, %rs12, %rs1;
	and.b16  	%rs13, %rs5, 3;
	setp.eq.s16 	%p12, %rs13, 1;
	@%p12 bra 	$L__BB0_16;
	ld.global.f64 	%fd66, [%rd2];
	mul.lo.s32 	%r46, %r58, %r27;
	add.s32 	%r47, %r46, %r52;
	mul.wide.s32 	%rd41, %r47, 8;
	add.s64 	%rd42, %rd1, %rd41;
	ld.global.f64 	%fd67, [%rd42];
	mul.f64 	%fd68, %fd66, %fd67;
	add.s32 	%r48, %r46, %r1;
	mul.wide.s32 	%rd43, %r48, 8;
	add.s64 	%rd44, %rd1, %rd43;
	ld.global.f64 	%fd69, [%rd44];
	sub.f64 	%fd70, %fd69, %fd68;
	st.global.f64 	[%rd44], %fd70;
	ld.global.f64 	%fd71, [%rd2];
	add.s64 	%rd46, %rd42, %rd45;
	ld.global.f64 	%fd72, [%rd46];
	mul.f64 	%fd73, %fd71, %fd72;
	add.s64 	%rd47, %rd44, %rd45;
	ld.global.f64 	%fd74, [%rd47];
	sub.f64 	%fd75, %fd74, %fd73;
	st.global.f64 	[%rd47], %fd75;
	add.s32 	%r58, %r58, 2;
$L__BB0_16:
	and.b16  	%rs14, %rs5, 1;
	setp.eq.b16 	%p13, %rs14, 1;
	not.pred 	%p14, %p13;
	@%p14 bra 	$L__BB0_18;
	ld.global.f64 	%fd76, [%rd2];
	mul.lo.s32 	%r49, %r58, %r27;
	add.s32 	%r50, %r49, %r52;
	mul.wide.s32 	%rd48, %r50, 8;
	add.s64 	%rd49, %rd1, %rd48;
	ld.global.f64 	%fd77, [%rd49];
	mul.f64 	%fd78, %fd76, %fd77;
	add.s32 	%r51, %r49, %r1;
	mul.wide.s32 	%rd50, %r51, 8;
	add.s64 	%rd51, %rd1, %rd50;
	ld.global.f64 	%fd79, [%rd51];
	sub.f64 	%fd80, %fd79, %fd78;
	st.global.f64 	[%rd51], %fd80;
$L__BB0_18:
	bar.sync 	0;
	add.s32 	%r52, %r52, 1;
	setp.ne.s32 	%p15, %r52, %r28;
	add.s16 	%rs16, %rs16, 1;
	add.s16 	%rs15, %rs15, 1;
	@%p15 bra 	$L__BB0_2;
$L__BB0_19:
	ret;

}
	// .globl	_Z4TRSMcPdiS_iii
.visible .entry _Z4TRSMcPdiS_iii(
	.param .u8 _Z4TRSMcPdiS_iii_param_0,
	.param .u64 .ptr .align 1 _Z4TRSMcPdiS_iii_param_1,
	.param .u32 _Z4TRSMcPdiS_iii_param_2,
	.param .u64 .ptr .align 1 _Z4TRSMcPdiS_iii_param_3,
	.param .u32 _Z4TRSMcPdiS_iii_param_4,
	.param .u32 _Z4TRSMcPdiS_iii_param_5,
	.param .u32 _Z4TRSMcPdiS_iii_param_6
)
{
	.reg .pred 	%p<26>;
	.reg .b16 	%rs<20>;
	.reg .b32 	%r<87>;
	.reg .b64 	%rd<73>;
	.reg .b64 	%fd<191>;

	ld.param.s8 	%rs9, [_Z4TRSMcPdiS_iii_param_0];
	ld.param.u64 	%rd5, [_Z4TRSMcPdiS_iii_param_1];
	ld.param.u32 	%r34, [_Z4TRSMcPdiS_iii_param_2];
	ld.param.u64 	%rd6, [_Z4TRSMcPdiS_iii_param_3];
	ld.param.u32 	%r35, [_Z4TRSMcPdiS_iii_param_4];
	ld.param.u32 	%r36, [_Z4TRSMcPdiS_iii_param_5];
	cvta.to.global.u64 	%rd1, %rd5;
	cvta.to.global.u64 	%rd2, %rd6;
	mov.u32 	%r37, %tid.x;
	mov.u32 	%r38, %ctaid.x;
	mov.u32 	%r39, %ntid.x;
	mad.lo.s32 	%r1, %r38, %r39, %r37;
	setp.eq.s16 	%p1, %rs9, 108;
	@%p1 bra 	$L__BB1_19;
	setp.ne.s16 	%p2, %rs9, 117;
	@%p2 bra 	$L__BB1_34;
	setp.lt.s32 	%p3, %r36, 1;
	@%p3 bra 	$L__BB1_34;
	mul.lo.s32 	%r2, %r35, %r1;
	mov.b32 	%r82, 0;
	mov.b16 	%rs18, 0;
	mov.u16 	%rs19, %rs18;
$L__BB1_4:
	setp.eq.s32 	%p4, %r82, 0;
	mov.f64 	%fd190, 0d0000000000000000;
	@%p4 bra 	$L__BB1_18;
	mul.lo.s32 	%r22, %r82, %r34;
	setp.lt.u32 	%p5, %r82, 16;
	mov.f64 	%fd190, 0d0000000000000000;
	mov.b32 	%r85, 0;
	@%p5 bra 	$L__BB1_8;
	and.b32  	%r85, %r82, 2147483632;
	mov.f64 	%fd190, 0d0000000000000000;
	mov.b32 	%r83, 0;
$L__BB1_7:
	.pragma "nounroll";
	add.s32 	%r43, %r83, %r2;
	mul.wide.s32 	%rd7, %r43, 8;
	add.s64 	%rd8, %rd2, %rd7;
	ld.global.f64 	%fd31, [%rd8];
	add.s32 	%r44, %r83, %r22;
	mul.wide.s32 	%rd9, %r44, 8;
	add.s64 	%rd10, %rd1, %rd9;
	ld.global.f64 	%fd32, [%rd10];
	fma.rn.f64 	%fd33, %fd31, %fd32, %fd190;
	ld.global.f64 	%fd34, [%rd8+8];
	ld.global.f64 	%fd35, [%rd10+8];
	fma.rn.f64 	%fd36, %fd34, %fd35, %fd33;
	ld.global.f64 	%fd37, [%rd8+16];
	ld.global.f64 	%fd38, [%rd10+16];
	fma.rn.f64 	%fd39, %fd37, %fd38, %fd36;
	ld.global.f64 	%fd40, [%rd8+24];
	ld.global.f64 	%fd41, [%rd10+24];
	fma.rn.f64 	%fd42, %fd40, %fd41, %fd39;
	ld.global.f64 	%fd43, [%rd8+32];
	ld.global.f64 	%fd44, [%rd10+32];
	fma.rn.f64 	%fd45, %fd43, %fd44, %fd42;
	ld.global.f64 	%fd46, [%rd8+40];
	ld.global.f64 	%fd47, [%rd10+40];
	fma.rn.f64 	%fd48, %fd46, %fd47, %fd45;
	ld.global.f64 	%fd49, [%rd8+48];
	ld.global.f64 	%fd50, [%rd10+48];
	fma.rn.f64 	%fd51, %fd49, %fd50, %fd48;
	ld.global.f64 	%fd52, [%rd8+56];
	ld.global.f64 	%fd53, [%rd10+56];
	fma.rn.f64 	%fd54, %fd52, %fd53, %fd51;
	ld.global.f64 	%fd55, [%rd8+64];
	ld.global.f64 	%fd56, [%rd10+64];
	fma.rn.f64 	%fd57, %fd55, %fd56, %fd54;
	ld.global.f64 	%fd58, [%rd8+72];
	ld.global.f64 	%fd59, [%rd10+72];
	fma.rn.f64 	%fd60, %fd58, %fd59, %fd57;
	ld.global.f64 	%fd61, [%rd8+80];
	ld.global.f64 	%fd62, [%rd10+80];
	fma.rn.f64 	%fd63, %fd61, %fd62, %fd60;
	ld.global.f64 	%fd64, [%rd8+88];
	ld.global.f64 	%fd65, [%rd10+88];
	fma.rn.f64 	%fd66, %fd64, %fd65, %fd63;
	ld.global.f64 	%fd67, [%rd8+96];
	ld.global.f64 	%fd68, [%rd10+96];
	fma.rn.f64 	%fd69, %fd67, %fd68, %fd66;
	ld.global.f64 	%fd70, [%rd8+104];
	ld.global.f64 	%fd71, [%rd10+104];
	fma.rn.f64 	%fd72, %fd70, %fd71, %fd69;
	ld.global.f64 	%fd73, [%rd8+112];
	ld.global.f64 	%fd74, [%rd10+112];
	fma.rn.f64 	%fd75, %fd73, %fd74, %fd72;
	ld.global.f64 	%fd76, [%rd8+120];
	ld.global.f64 	%fd77, [%rd10+120];
	fma.rn.f64 	%fd190, %fd76, %fd77, %fd75;
	add.s32 	%r83, %r83, 16;
	setp.ne.s32 	%p6, %r83, %r85;
	@%p6 bra 	$L__BB1_7;
$L__BB1_8:
	and.b32  	%r45, %r82, 15;
	setp.eq.s32 	%p7, %r45, 0;
	@%p7 bra 	$L__BB1_18;
	cvt.u32.u16 	%r46, %rs19;
	and.b32  	%r27, %r46, 15;
	add.s32 	%r47, %r27, -1;
	setp.lt.u32 	%p8, %r47, 7;
	@%p8 bra 	$L__BB1_11;
	add.s32 	%r48, %r85, %r2;
	mul.wide.s32 	%rd11, %r48, 8;
	add.s64 	%rd12, %rd2, %rd11;
	ld.global.f64 	%fd79, [%rd12];
	add.s32 	%r49, %r85, %r22;
	mul.wide.s32 	%rd13, %r49, 8;
	add.s64 	%rd14, %rd1, %rd13;
	ld.global.f64 	%fd80, [%rd14];
	fma.rn.f64 	%fd81, %fd79, %fd80, %fd190;
	ld.global.f64 	%fd82, [%rd12+8];
	ld.global.f64 	%fd83, [%rd14+8];
	fma.rn.f64 	%fd84, %fd82, %fd83, %fd81;
	ld.global.f64 	%fd85, [%rd12+16];
	ld.global.f64 	%fd86, [%rd14+16];
	fma.rn.f64 	%fd87, %fd85, %fd86, %fd84;
	ld.global.f64 	%fd88, [%rd12+24];
	ld.global.f64 	%fd89, [%rd14+24];
	fma.rn.f64 	%fd90, %fd88, %fd89, %fd87;
	ld.global.f64 	%fd91, [%rd12+32];
	ld.global.f64 	%fd92, [%rd14+32];
	fma.rn.f64 	%fd93, %fd91, %fd92, %fd90;
	ld.global.f64 	%fd94, [%rd12+40];
	ld.global.f64 	%fd95, [%rd14+40];
	fma.rn.f64 	%fd96, %fd94, %fd95, %fd93;
	ld.global.f64 	%fd97, [%rd12+48];
	ld.global.f64 	%fd98, [%rd14+48];
	fma.rn.f64 	%fd99, %fd97, %fd98, %fd96;
	ld.global.f64 	%fd100, [%rd12+56];
	ld.global.f64 	%fd101, [%rd14+56];
	fma.rn.f64 	%fd190, %fd100, %fd101, %fd99;
	add.s32 	%r85, %r85, 8;
$L__BB1_11:
	and.b32  	%r50, %r27, 7;
	setp.eq.s32 	%p9, %r50, 0;
	@%p9 bra 	$L__BB1_18;
	cvt.u32.u16 	%r51, %rs18;
	and.b32  	%r52, %r51, 7;
	and.b32  	%r30, %r51, 3;
	add.s32 	%r53, %r52, -1;
	setp.lt.u32 	%p10, %r53, 3;
	@%p10 bra 	$L__BB1_14;
	add.s32 	%r54, %r85, %r2;
	mul.wide.s32 	%rd15, %r54, 8;
	add.s64 	%rd16, %rd2, %rd15;
	ld.global.f64 	%fd103, [%rd16];
	add.s32 	%r55, %r85, %r22;
	mul.wide.s32 	%rd17, %r55, 8;
	add.s64 	%rd18, %rd1, %rd17;
	ld.global.f64 	%fd104, [%rd18];
	fma.rn.f64 	%fd105, %fd103, %fd104, %fd190;
	ld.global.f64 	%fd106, [%rd16+8];
	ld.global.f64 	%fd107, [%rd18+8];
	fma.rn.f64 	%fd108, %fd106, %fd107, %fd105;
	ld.global.f64 	%fd109, [%rd16+16];
	ld.global.f64 	%fd110, [%rd18+16];
	fma.rn.f64 	%fd111, %fd109, %fd110, %fd108;
	ld.global.f64 	%fd112, [%rd16+24];
	ld.global.f64 	%fd113, [%rd18+24];
	fma.rn.f64 	%fd190, %fd112, %fd113, %fd111;
	add.s32 	%r85, %r85, 4;
$L__BB1_14:
	setp.eq.s32 	%p11, %r30, 0;
	@%p11 bra 	$L__BB1_18;
	add.s32 	%r56, %r85, %r2;
	mul.wide.s32 	%rd19, %r56, 8;
	add.s64 	%rd3, %rd2, %rd19;
	ld.global.f64 	%fd114, [%rd3];
	add.s32 	%r57, %r85, %r22;
	mul.wide.s32 	%rd20, %r57, 8;
	add.s64 	%rd4, %rd1, %rd20;
	ld.global.f64 	%fd115, [%rd4];
	fma.rn.f64 	%fd190, %fd114, %fd115, %fd190;
	setp.eq.s32 	%p12, %r30, 1;
	@%p12 bra 	$L__BB1_18;
	ld.global.f64 	%fd116, [%rd3+8];
	ld.global.f64 	%fd117, [%rd4+8];
	fma.rn.f64 	%fd190, %fd116, %fd117, %fd190;
	setp.eq.s32 	%p13, %r30, 2;
	@%p13 bra 	$L__BB1_18;
	ld.global.f64 	%fd118, [%rd3+16];
	ld.global.f64 	%fd119, [%rd4+16];
	fma.rn.f64 	%fd190, %fd118, %fd119, %fd190;
$L__BB1_18:
	add.s32 	%r58, %r82, %r2;
	mul.wide.s32 	%rd21, %r58, 8;
	add.s64 	%rd22, %rd2, %rd21;
	ld.global.f64 	%fd120, [%rd22];
	sub.f64 	%fd121, %fd120, %fd190;
	st.global.f64 	[%rd22], %fd121;
	mad.lo.s32 	%r59, %r82, %r34, %r82;
	mul.wide.s32 	%rd23, %r59, 8;
	add.s64 	%rd24, %rd1, %rd23;
	ld.global.f64 	%fd122, [%rd24];
	div.rn.f64 	%fd123, %fd121, %fd122;
	st.global.f64 	[%rd22], %fd123;
	add.s32 	%r82, %r82, 1;
	setp.ne.s32 	%p14, %r82, %r36;
	add.s16 	%rs19, %rs19, 1;
	add.s16 	%rs18, %rs18, 1;
	@%p14 bra 	$L__BB1_4;
	bra.uni 	$L__BB1_34;
$L__BB1_19:
	setp.lt.s32 	%p15, %r36, 1;
	@%p15 bra 	$L__BB1_34;
	shl.b32 	%r3, %r34, 3;
	shl.b32 	%r4, %r35, 3;
	mov.b32 	%r75, 0;
	mov.b16 	%rs16, 0;
	mul.wide.s32 	%rd61, %r35, 8;
	mul.wide.s32 	%rd63, %r34, 8;
	mov.u16 	%rs17, %rs16;
$L__BB1_21:
	setp.eq.s32 	%p16, %r75, 0;
	mov.f64 	%fd182, 0d0000000000000000;
	@%p16 bra 	$L__BB1_33;
	setp.lt.u32 	%p17, %r75, 8;
	mov.f64 	%fd182, 0d0000000000000000;
	mov.b32 	%r80, 0;
	@%p17 bra 	$L__BB1_25;
	and.b32  	%r62, %r75, -8;
	neg.s32 	%r78, %r62;
	mov.f64 	%fd182, 0d0000000000000000;
	mov.u32 	%r76, %r1;
	mov.u32 	%r77, %r75;
$L__BB1_24:
	.pragma "nounroll";
	and.b32  	%r80, %r75, 2147483640;
	mul.wide.s32 	%rd25, %r76, 8;
	add.s64 	%rd26, %rd2, %rd25;
	ld.global.f64 	%fd128, [%rd26];
	mul.wide.s32 	%rd27, %r77, 8;
	add.s64 	%rd28, %rd1, %rd27;
	ld.global.f64 	%fd129, [%rd28];
	fma.rn.f64 	%fd130, %fd128, %fd129, %fd182;
	mul.wide.s32 	%rd29, %r35, 8;
	add.s64 	%rd30, %rd26, %rd29;
	ld.global.f64 	%fd131, [%rd30];
	mul.wide.s32 	%rd31, %r34, 8;
	add.s64 	%rd32, %rd28, %rd31;
	ld.global.f64 	%fd132, [%rd32];
	fma.rn.f64 	%fd133, %fd131, %fd132, %fd130;
	add.s64 	%rd33, %rd30, %rd29;
	ld.global.f64 	%fd134, [%rd33];
	add.s64 	%rd34, %rd32, %rd31;
	ld.global.f64 	%fd135, [%rd34];
	fma.rn.f64 	%fd136, %fd134, %fd135, %fd133;
	add.s64 	%rd35, %rd33, %rd29;
	ld.global.f64 	%fd137, [%rd35];
	add.s64 	%rd36, %rd34, %rd31;
	ld.global.f64 	%fd138, [%rd36];
	fma.rn.f64 	%fd139, %fd137, %fd138, %fd136;
	add.s64 	%rd37, %rd35, %rd29;
	ld.global.f64 	%fd140, [%rd37];
	add.s64 	%rd38, %rd36, %rd31;
	ld.global.f64 	%fd141, [%rd38];
	fma.rn.f64 	%fd142, %fd140, %fd141, %fd139;
	add.s64 	%rd39, %rd37, %rd29;
	ld.global.f64 	%fd143, [%rd39];
	add.s64 	%rd40, %rd38, %rd31;
	ld.global.f64 	%fd144, [%rd40];
	fma.rn.f64 	%fd145, %fd143, %fd144, %fd142;
	add.s64 	%rd41, %rd39, %rd29;
	ld.global.f64 	%fd146, [%rd41];
	add.s64 	%rd42, %rd40, %rd31;
	ld.global.f64 	%fd147, [%rd42];
	fma.rn.f64 	%fd148, %fd146, %fd147, %fd145;
	add.s64 	%rd43, %rd41, %rd29;
	ld.global.f64 	%fd149, [%rd43];
	add.s64 	%rd44, %rd42, %rd31;
	ld.global.f64 	%fd150, [%rd44];
	fma.rn.f64 	%fd182, %fd149, %fd150, %fd148;
	add.s32 	%r78, %r78, 8;
	add.s32 	%r77, %r77, %r3;
	add.s32 	%r76, %r76, %r4;
	setp.ne.s32 	%p18, %r78, 0;
	@%p18 bra 	$L__BB1_24;
$L__BB1_25:
	and.b32  	%r63, %r75, 7;
	setp.eq.s32 	%p19, %r63, 0;
	@%p19 bra 	$L__BB1_33;
	cvt.u32.u16 	%r64, %rs17;
	and.b32  	%r15, %r64, 7;
	add.s32 	%r65, %r15, -1;
	setp.lt.u32 	%p20, %r65, 3;
	@%p20 bra 	$L__BB1_28;
	mad.lo.s32 	%r66, %r80, %r35, %r1;
	mul.wide.s32 	%rd45, %r66, 8;
	add.s64 	%rd46, %rd2, %rd45;
	ld.global.f64 	%fd152, [%rd46];
	mad.lo.s32 	%r67, %r80, %r34, %r75;
	mul.wide.s32 	%rd47, %r67, 8;
	add.s64 	%rd48, %rd1, %rd47;
	ld.global.f64 	%fd153, [%rd48];
	fma.rn.f64 	%fd154, %fd152, %fd153, %fd182;
	add.s64 	%rd50, %rd46, %rd61;
	ld.global.f64 	%fd155, [%rd50];
	add.s64 	%rd52, %rd48, %rd63;
	ld.global.f64 	%fd156, [%rd52];
	fma.rn.f64 	%fd157, %fd155, %fd156, %fd154;
	add.s64 	%rd53, %rd50, %rd61;
	ld.global.f64 	%fd158, [%rd53];
	add.s64 	%rd54, %rd52, %rd63;
	ld.global.f64 	%fd159, [%rd54];
	fma.rn.f64 	%fd160, %fd158, %fd159, %fd157;
	add.s64 	%rd55, %rd53, %rd61;
	ld.global.f64 	%fd161, [%rd55];
	add.s64 	%rd56, %rd54, %rd63;
	ld.global.f64 	%fd162, [%rd56];
	fma.rn.f64 	%fd182, %fd161, %fd162, %fd160;
	add.s32 	%r80, %r80, 4;
$L__BB1_28:
	and.b32  	%r68, %r15, 3;
	setp.eq.s32 	%p21, %r68, 0;
	@%p21 bra 	$L__BB1_33;
	and.b16  	%rs14, %rs16, 3;
	setp.eq.s16 	%p22, %rs14, 1;
	@%p22 bra 	$L__BB1_31;
	mad.lo.s32 	%r69, %r80, %r35, %r1;
	mul.wide.s32 	%rd57, %r69, 8;
	add.s64 	%rd58, %rd2, %rd57;
	ld.global.f64 	%fd164, [%rd58];
	mad.lo.s32 	%r70, %r80, %r34, %r75;
	mul.wide.s32 	%rd59, %r70, 8;
	add.s64 	%rd60, %rd1, %rd59;
	ld.global.f64 	%fd165, [%rd60];
	fma.rn.f64 	%fd166, %fd164, %fd165, %fd182;
	add.s64 	%rd62, %rd58, %rd61;
	ld.global.f64 	%fd167, [%rd62];
	add.s64 	%rd64, %rd60, %rd63;
	ld.global.f64 	%fd168, [%rd64];
	fma.rn.f64 	%fd182, %fd167, %fd168, %fd166;
	add.s32 	%r80, %r80, 2;
$L__BB1_31:
	and.b16  	%rs15, %rs16, 1;
	setp.eq.b16 	%p23, %rs15, 1;
	not.pred 	%p24, %p23;
	@%p24 bra 	$L__BB1_33;
	mad.lo.s32 	%r71, %r80, %r35, %r1;
	mul.wide.s32 	%rd65, %r71, 8;
	add.s64 	%rd66, %rd2, %rd65;
	ld.global.f64 	%fd169, [%rd66];
	mad.lo.s32 	%r72, %r80, %r34, %r75;
	mul.wide.s32 	%rd67, %r72, 8;
	add.s64 	%rd68, %rd1, %rd67;
	ld.global.f64 	%fd170, [%rd68];
	fma.rn.f64 	%fd182, %fd169, %fd170, %fd182;
$L__BB1_33:
	mad.lo.s32 	%r73, %r75, %r35, %r1;
	mul.wide.s32 	%rd69, %r73, 8;
	add.s64 	%rd70, %rd2, %rd69;
	ld.global.f64 	%fd171, [%rd70];
	sub.f64 	%fd172, %fd171, %fd182;
	st.global.f64 	[%rd70], %fd172;
	mad.lo.s32 	%r74, %r75, %r34, %r75;
	mul.wide.s32 	%rd71, %r74, 8;
	add.s64 	%rd72, %rd1, %rd71;
	ld.global.f64 	%fd173, [%rd72];
	div.rn.f64 	%fd174, %fd172, %fd173;
	st.global.f64 	[%rd70], %fd174;
	add.s32 	%r75, %r75, 1;
	setp.eq.s32 	%p25, %r75, %r36;
	add.s16 	%rs17, %rs17, 1;
	add.s16 	%rs16, %rs16, 1;
	@%p25 bra 	$L__BB1_34;
	bra.uni 	$L__BB1_21;
$L__BB1_34:
	ret;

}
	// .globl	_Z4RKSYbbPdiS_iS_iiii
.visible .entry _Z4RKSYbbPdiS_iS_iiii(
	.param .u8 _Z4RKSYbbPdiS_iS_iiii_param_0,
	.param .u8 _Z4RKSYbbPdiS_iS_iiii_param_1,
	.param .u64 .ptr .align 1 _Z4RKSYbbPdiS_iS_iiii_param_2,
	.param .u32 _Z4RKSYbbPdiS_iS_iiii_param_3,
	.param .u64 .ptr .align 1 _Z4RKSYbbPdiS_iS_iiii_param_4,
	.param .u32 _Z4RKSYbbPdiS_iS_iiii_param_5,
	.param .u64 .ptr .align 1 _Z4RKSYbbPdiS_iS_iiii_param_6,
	.param .u32 _Z4RKSYbbPdiS_iS_iiii_param_7,
	.param .u32 _Z4RKSYbbPdiS_iS_iiii_param_8,
	.param .u32 _Z4RKSYbbPdiS_iS_iiii_param_9,
	.param .u32 _Z4RKSYbbPdiS_iS_iiii_param_10
)
{
	.reg .pred 	%p<29>;
	.reg .b16 	%rs<3>;
	.reg .b32 	%r<182>;
	.reg .b64 	%rd<23>;
	.reg .b64 	%fd<198>;

	ld.param.s8 	%rs2, [_Z4RKSYbbPdiS_iS_iiii_param_0];
	ld.param.s8 	%rs1, [_Z4RKSYbbPdiS_iS_iiii_param_1];
	ld.param.u64 	%rd4, [_Z4RKSYbbPdiS_iS_iiii_param_2];
	ld.param.u32 	%r50, [_Z4RKSYbbPdiS_iS_iiii_param_3];
	ld.param.u64 	%rd5, [_Z4RKSYbbPdiS_iS_iiii_param_4];
	ld.param.u32 	%r51, [_Z4RKSYbbPdiS_iS_iiii_param_5];
	ld.param.u64 	%rd6, [_Z4RKSYbbPdiS_iS_iiii_param_6];
	ld.param.u32 	%r52, [_Z4RKSYbbPdiS_iS_iiii_param_7];
	ld.param.u32 	%r53, [_Z4RKSYbbPdiS_iS_iiii_param_10];
	cvta.to.global.u64 	%rd1, %rd5;
	cvta.to.global.u64 	%rd2, %rd4;
	cvta.to.global.u64 	%rd3, %rd6;
	mov.u32 	%r1, %tid.x;
	mov.u32 	%r54, %ctaid.x;
	mov.u32 	%r2, %ntid.x;
	mad.lo.s32 	%r3, %r54, %r2, %r1;
	mov.u32 	%r4, %tid.y;
	mov.u32 	%r55, %ctaid.y;
	mov.u32 	%r56, %ntid.y;
	mad.lo.s32 	%r5, %r55, %r56, %r4;
	mul.lo.s32 	%r6, %r1, %r2;
	mul.lo.s32 	%r7, %r4, %r2;
	add.s32 	%r8, %r6, %r4;
	add.s32 	%r9, %r7, %r1;
	mul.lo.s32 	%r10, %r2, %r2;
	shl.b32 	%r57, %r10, 3;
	mov.u32 	%r58, bs;
	add.s32 	%r11, %r58, %r57;
	setp.ne.s16 	%p1, %rs2, 0;
	@%p1 bra 	$L__BB2_17;
	setp.lt.s32 	%p15, %r53, 1;
	mov.f64 	%fd196, 0d0000000000000000;
	@%p15 bra 	$L__BB2_15;
	shl.b32 	%r104, %r8, 3;
	add.s32 	%r12, %r58, %r104;
	shl.b32 	%r106, %r9, 3;
	add.s32 	%r13, %r11, %r106;
	and.b32  	%r14, %r2, 7;
	and.b32  	%r15, %r2, 2040;
	shl.b32 	%r108, %r1, 3;
	add.s32 	%r16, %r57, %r108;
	shl.b32 	%r17, %r2, 6;
	shl.b32 	%r18, %r2, 3;
	mov.f64 	%fd196, 0d0000000000000000;
	mov.b32 	%r176, 0;
$L__BB2_3:
	setp.lt.u32 	%p16, %r2, 8;
	add.s32 	%r110, %r176, %r1;
	mad.lo.s32 	%r111, %r110, %r50, %r5;
	mul.wide.s32 	%rd15, %r111, 8;
	add.s64 	%rd16, %rd2, %rd15;
	ld.global.f64 	%fd129, [%rd16];
	st.shared.f64 	[%r12], %fd129;
	add.s32 	%r112, %r176, %r4;
	mad.lo.s32 	%r113, %r112, %r51, %r3;
	mul.wide.s32 	%rd17, %r113, 8;
	add.s64 	%rd18, %rd1, %rd17;
	ld.global.f64 	%fd130, [%rd18];
	st.shared.f64 	[%r13], %fd130;
	bar.sync 	0;
	mov.b32 	%r180, 0;
	@%p16 bra 	$L__BB2_6;
	and.b32  	%r115, %r2, -8;
	neg.s32 	%r178, %r115;
	mov.u32 	%r177, bs;
$L__BB2_5:
	.pragma "nounroll";
	shl.b32 	%r116, %r4, 3;
	add.s32 	%r117, %r177, %r116;
	ld.shared.f64 	%fd131, [%r117];
	add.s32 	%r118, %r177, %r16;
	ld.shared.f64 	%fd132, [%r118];
	fma.rn.f64 	%fd133, %fd131, %fd132, %fd196;
	add.s32 	%r119, %r117, %r18;
	ld.shared.f64 	%fd134, [%r119];
	add.s32 	%r120, %r118, %r18;
	ld.shared.f64 	%fd135, [%r120];
	fma.rn.f64 	%fd136, %fd134, %fd135, %fd133;
	add.s32 	%r121, %r119, %r18;
	ld.shared.f64 	%fd137, [%r121];
	add.s32 	%r122, %r120, %r18;
	ld.shared.f64 	%fd138, [%r122];
	fma.rn.f64 	%fd139, %fd137, %fd138, %fd136;
	add.s32 	%r123, %r121, %r18;
	ld.shared.f64 	%fd140, [%r123];
	add.s32 	%r124, %r122, %r18;
	ld.shared.f64 	%fd141, [%r124];
	fma.rn.f64 	%fd142, %fd140, %fd141, %fd139;
	add.s32 	%r125, %r123, %r18;
	ld.shared.f64 	%fd143, [%r125];
	add.s32 	%r126, %r124, %r18;
	ld.shared.f64 	%fd144, [%r126];
	fma.rn.f64 	%fd145, %fd143, %fd144, %fd142;
	add.s32 	%r127, %r125, %r18;
	ld.shared.f64 	%fd146, [%r127];
	add.s32 	%r128, %r126, %r18;
	ld.shared.f64 	%fd147, [%r128];
	fma.rn.f64 	%fd148, %fd146, %fd147, %fd145;
	add.s32 	%r129, %r127, %r18;
	ld.shared.f64 	%fd149, [%r129];
	add.s32 	%r130, %r128, %r18;
	ld.shared.f64 	%fd150, [%r130];
	fma.rn.f64 	%fd151, %fd149, %fd150, %fd148;
	add.s32 	%r131, %r129, %r18;
	ld.shared.f64 	%fd152, [%r131];
	add.s32 	%r132, %r130, %r18;
	ld.shared.f64 	%fd153, [%r132];
	fma.rn.f64 	%fd196, %fd152, %fd153, %fd151;
	add.s32 	%r178, %r178, 8;
	add.s32 	%r177, %r177, %r17;
	setp.ne.s32 	%p17, %r178, 0;
	mov.u32 	%r180, %r15;
	@%p17 bra 	$L__BB2_5;
$L__BB2_6:
	setp.eq.s32 	%p18, %r14, 0;
	@%p18 bra 	$L__BB2_14;
	add.s32 	%r133, %r14, -1;
	setp.lt.u32 	%p19, %r133, 3;
	@%p19 bra 	$L__BB2_9;
	mul.lo.s32 	%r134, %r180, %r2;
	add.s32 	%r135, %r134, %r4;
	shl.b32 	%r136, %r135, 3;
	mov.u32 	%r137, bs;
	add.s32 	%r138, %r137, %r136;
	ld.shared.f64 	%fd155, [%r138];
	add.s32 	%r139, %r134, %r1;
	shl.b32 	%r140, %r139, 3;
	add.s32 	%r141, %r11, %r140;
	ld.shared.f64 	%fd156, [%r141];
	fma.rn.f64 	%fd157, %fd155, %fd156, %fd196;
	add.s32 	%r142, %r138, %r18;
	ld.shared.f64 	%fd158, [%r142];
	add.s32 	%r143, %r141, %r18;
	ld.shared.f64 	%fd159, [%r143];
	fma.rn.f64 	%fd160, %fd158, %fd159, %fd157;
	add.s32 	%r144, %r142, %r18;
	ld.shared.f64 	%fd161, [%r144];
	add.s32 	%r145, %r143, %r18;
	ld.shared.f64 	%fd162, [%r145];
	fma.rn.f64 	%fd163, %fd161, %fd162, %fd160;
	add.s32 	%r146, %r144, %r18;
	ld.shared.f64 	%fd164, [%r146];
	add.s32 	%r147, %r145, %r18;
	ld.shared.f64 	%fd165, [%r147];
	fma.rn.f64 	%fd196, %fd164, %fd165, %fd163;
	add.s32 	%r180, %r180, 4;
$L__BB2_9:
	and.b32  	%r148, %r2, 3;
	setp.eq.s32 	%p20, %r148, 0;
	@%p20 bra 	$L__BB2_14;
	setp.eq.s32 	%p21, %r148, 1;
	@%p21 bra 	$L__BB2_12;
	mul.lo.s32 	%r149, %r180, %r2;
	add.s32 	%r150, %r149, %r4;
	shl.b32 	%r151, %r150, 3;
	mov.u32 	%r152, bs;
	add.s32 	%r153, %r152, %r151;
	ld.shared.f64 	%fd167, [%r153];
	add.s32 	%r154, %r149, %r1;
	shl.b32 	%r155, %r154, 3;
	add.s32 	%r156, %r11, %r155;
	ld.shared.f64 	%fd168, [%r156];
	fma.rn.f64 	%fd169, %fd167, %fd168, %fd196;
	add.s32 	%r157, %r153, %r18;
	ld.shared.f64 	%fd170, [%r157];
	add.s32 	%r158, %r156, %r18;
	ld.shared.f64 	%fd171, [%r158];
	fma.rn.f64 	%fd196, %fd170, %fd171, %fd169;
	add.s32 	%r180, %r180, 2;
$L__BB2_12:
	and.b32  	%r159, %r2, 1;
	setp.eq.b32 	%p22, %r159, 1;
	not.pred 	%p23, %p22;
	@%p23 bra 	$L__BB2_14;
	mul.lo.s32 	%r160, %r180, %r2;
	add.s32 	%r161, %r160, %r4;
	shl.b32 	%r162, %r161, 3;
	mov.u32 	%r163, bs;
	add.s32 	%r164, %r163, %r162;
	ld.shared.f64 	%fd172, [%r164];
	add.s32 	%r165, %r160, %r1;
	shl.b32 	%r166, %r165, 3;
	add.s32 	%r167, %r11, %r166;
	ld.shared.f64 	%fd173, [%r167];
	fma.rn.f64 	%fd196, %fd172, %fd173, %fd196;
$L__BB2_14:
	bar.sync 	0;
	add.s32 	%r176, %r176, %r2;
	setp.lt.s32 	%p24, %r176, %r53;
	@%p24 bra 	$L__BB2_3;
$L__BB2_15:
	setp.eq.s16 	%p25, %rs1, 0;
	setp.gt.s32 	%p26, %r3, %r5;
	or.pred  	%p27, %p25, %p26;
	@%p27 bra 	$L__BB2_35;
	mad.lo.s32 	%r169, %r52, %r3, %r5;
	mul.wide.s32 	%rd21, %r169, 8;
	add.s64 	%rd22, %rd3, %rd21;
	ld.global.f64 	%fd176, [%rd22];
	sub.f64 	%fd177, %fd176, %fd196;
	st.global.f64 	[%rd22], %fd177;
	bra.uni 	$L__BB2_37;
$L__BB2_17:
	setp.lt.s32 	%p2, %r53, 1;
	mov.f64 	%fd186, 0d0000000000000000;
	@%p2 bra 	$L__BB2_31;
	mad.lo.s32 	%r19, %r50, %r5, %r1;
	shl.b32 	%r60, %r9, 3;
	add.s32 	%r20, %r58, %r60;
	mad.lo.s32 	%r21, %r51, %r3, %r4;
	shl.b32 	%r62, %r8, 3;
	add.s32 	%r22, %r11, %r62;
	add.s32 	%r63, %r2, -1;
	shr.u32 	%r64, %r63, 1;
	add.s32 	%r65, %r64, 1;
	and.b32  	%r23, %r65, 7;
	and.b32  	%r24, %r65, 2147483640;
	and.b32  	%r25, %r65, 3;
	and.b32  	%r26, %r63, 6;
	mov.f64 	%fd186, 0d0000000000000000;
	mov.b32 	%r170, 0;
$L__BB2_19:
	setp.lt.u32 	%p3, %r2, 15;
	add.s32 	%r67, %r19, %r170;
	mul.wide.s32 	%rd7, %r67, 8;
	add.s64 	%rd8, %rd2, %rd7;
	ld.global.f64 	%fd32, [%rd8];
	st.shared.f64 	[%r20], %fd32;
	add.s32 	%r68, %r21, %r170;
	mul.wide.s32 	%rd9, %r68, 8;
	add.s64 	%rd10, %rd1, %rd9;
	ld.global.f64 	%fd33, [%rd10];
	st.shared.f64 	[%r22], %fd33;
	bar.sync 	0;
	mov.b32 	%r173, 0;
	@%p3 bra 	$L__BB2_22;
	mov.b32 	%r173, 0;
	mov.u32 	%r172, %r173;
$L__BB2_21:
	.pragma "nounroll";
	add.s32 	%r70, %r173, %r7;
	add.s32 	%r71, %r173, %r6;
	shl.b32 	%r72, %r70, 3;
	mov.u32 	%r73, bs;
	add.s32 	%r74, %r73, %r72;
	ld.shared.f64 	%fd34, [%r74];
	ld.shared.f64 	%fd35, [%r74+8];
	shl.b32 	%r75, %r71, 3;
	add.s32 	%r76, %r11, %r75;
	ld.shared.f64 	%fd36, [%r76];
	ld.shared.f64 	%fd37, [%r76+8];
	fma.rn.f64 	%fd38, %fd34, %fd36, %fd186;
	fma.rn.f64 	%fd39, %fd35, %fd37, %fd38;
	ld.shared.f64 	%fd40, [%r74+16];
	ld.shared.f64 	%fd41, [%r74+24];
	ld.shared.f64 	%fd42, [%r76+16];
	ld.shared.f64 	%fd43, [%r76+24];
	fma.rn.f64 	%fd44, %fd40, %fd42, %fd39;
	fma.rn.f64 	%fd45, %fd41, %fd43, %fd44;
	ld.shared.f64 	%fd46, [%r74+32];
	ld.shared.f64 	%fd47, [%r74+40];
	ld.shared.f64 	%fd48, [%r76+32];
	ld.shared.f64 	%fd49, [%r76+40];
	fma.rn.f64 	%fd50, %fd46, %fd48, %fd45;
	fma.rn.f64 	%fd51, %fd47, %fd49, %fd50;
	ld.shared.f64 	%fd52, [%r74+48];
	ld.shared.f64 	%fd53, [%r74+56];
	ld.shared.f64 	%fd54, [%r76+48];
	ld.shared.f64 	%fd55, [%r76+56];
	fma.rn.f64 	%fd56, %fd52, %fd54, %fd51;
	fma.rn.f64 	%fd57, %fd53, %fd55, %fd56;
	ld.shared.f64 	%fd58, [%r74+64];
	ld.shared.f64 	%fd59, [%r74+72];
	ld.shared.f64 	%fd60, [%r76+64];
	ld.shared.f64 	%fd61, [%r76+72];
	fma.rn.f64 	%fd62, %fd58, %fd60, %fd57;
	fma.rn.f64 	%fd63, %fd59, %fd61, %fd62;
	ld.shared.f64 	%fd64, [%r74+80];
	ld.shared.f64 	%fd65, [%r74+88];
	ld.shared.f64 	%fd66, [%r76+80];
	ld.shared.f64 	%fd67, [%r76+88];
	fma.rn.f64 	%fd68, %fd64, %fd66, %fd63;
	fma.rn.f64 	%fd69, %fd65, %fd67, %fd68;
	ld.shared.f64 	%fd70, [%r74+96];
	ld.shared.f64 	%fd71, [%r74+104];
	ld.shared.f64 	%fd72, [%r76+96];
	ld.shared.f64 	%fd73, [%r76+104];
	fma.rn.f64 	%fd74, %fd70, %fd72, %fd69;
	fma.rn.f64 	%fd75, %fd71, %fd73, %fd74;
	ld.shared.f64 	%fd76, [%r74+112];
	ld.shared.f64 	%fd77, [%r74+120];
	ld.shared.f64 	%fd78, [%r76+112];
	ld.shared.f64 	%fd79, [%r76+120];
	fma.rn.f64 	%fd80, %fd76, %fd78, %fd75;
	fma.rn.f64 	%fd186, %fd77, %fd79, %fd80;
	add.s32 	%r173, %r173, 16;
	add.s32 	%r172, %r172, 8;
	setp.ne.s32 	%p4, %r172, %r24;
	@%p4 bra 	$L__BB2_21;
$L__BB2_22:
	setp.eq.s32 	%p5, %r23, 0;
	@%p5 bra 	$L__BB2_30;
	add.s32 	%r77, %r23, -1;
	setp.lt.u32 	%p6, %r77, 3;
	@%p6 bra 	$L__BB2_25;
	add.s32 	%r78, %r173, %r7;
	add.s32 	%r79, %r173, %r6;
	shl.b32 	%r80, %r78, 3;
	mov.u32 	%r81, bs;
	add.s32 	%r82, %r81, %r80;
	ld.shared.f64 	%fd82, [%r82];
	ld.shared.f64 	%fd83, [%r82+8];
	shl.b32 	%r83, %r79, 3;
	add.s32 	%r84, %r11, %r83;
	ld.shared.f64 	%fd84, [%r84];
	ld.shared.f64 	%fd85, [%r84+8];
	fma.rn.f64 	%fd86, %fd82, %fd84, %fd186;
	fma.rn.f64 	%fd87, %fd83, %fd85, %fd86;
	ld.shared.f64 	%fd88, [%r82+16];
	ld.shared.f64 	%fd89, [%r82+24];
	ld.shared.f64 	%fd90, [%r84+16];
	ld.shared.f64 	%fd91, [%r84+24];
	fma.rn.f64 	%fd92, %fd88, %fd90, %fd87;
	fma.rn.f64 	%fd93, %fd89, %fd91, %fd92;
	ld.shared.f64 	%fd94, [%r82+32];
	ld.shared.f64 	%fd95, [%r82+40];
	ld.shared.f64 	%fd96, [%r84+32];
	ld.shared.f64 	%fd97, [%r84+40];
	fma.rn.f64 	%fd98, %fd94, %fd96, %fd93;
	fma.rn.f64 	%fd99, %fd95, %fd97, %fd98;
	ld.shared.f64 	%fd100, [%r82+48];
	ld.shared.f64 	%fd101, [%r82+56];
	ld.shared.f64 	%fd102, [%r84+48];
	ld.shared.f64 	%fd103, [%r84+56];
	fma.rn.f64 	%fd104, %fd100, %fd102, %fd99;
	fma.rn.f64 	%fd186, %fd101, %fd103, %fd104;
	add.s32 	%r173, %r173, 8;
$L__BB2_25:
	setp.eq.s32 	%p7, %r25, 0;
	@%p7 bra 	$L__BB2_30;
	setp.eq.s32 	%p8, %r26, 0;
	@%p8 bra 	$L__BB2_28;
	add.s32 	%r85, %r173, %r7;
	add.s32 	%r86, %r173, %r6;
	shl.b32 	%r87, %r85, 3;
	mov.u32 	%r88, bs;
	add.s32 	%r89, %r88, %r87;
	ld.shared.f64 	%fd106, [%r89];
	ld.shared.f64 	%fd107, [%r89+8];
	shl.b32 	%r90, %r86, 3;
	add.s32 	%r91, %r11, %r90;
	ld.shared.f64 	%fd108, [%r91];
	ld.shared.f64 	%fd109, [%r91+8];
	fma.rn.f64 	%fd110, %fd106, %fd108, %fd186;
	fma.rn.f64 	%fd111, %fd107, %fd109, %fd110;
	ld.shared.f64 	%fd112, [%r89+16];
	ld.shared.f64 	%fd113, [%r89+24];
	ld.shared.f64 	%fd114, [%r91+16];
	ld.shared.f64 	%fd115, [%r91+24];
	fma.rn.f64 	%fd116, %fd112, %fd114, %fd111;
	fma.rn.f64 	%fd186, %fd113, %fd115, %fd116;
	add.s32 	%r173, %r173, 4;
$L__BB2_28:
	add.s32 	%r92, %r2, -1;
	and.b32  	%r93, %r92, 2;
	setp.ne.s32 	%p9, %r93, 0;
	@%p9 bra 	$L__BB2_30;
	add.s32 	%r94, %r173, %r7;
	add.s32 	%r95, %r173, %r6;
	shl.b32 	%r96, %r94, 3;
	mov.u32 	%r97, bs;
	add.s32 	%r98, %r97, %r96;
	ld.shared.f64 	%fd117, [%r98];
	ld.shared.f64 	%fd118, [%r98+8];
	shl.b32 	%r99, %r95, 3;
	add.s32 	%r100, %r11, %r99;
	ld.shared.f64 	%fd119, [%r100];
	ld.shared.f64 	%fd120, [%r100+8];
	fma.rn.f64 	%fd121, %fd117, %fd119, %fd186;
	fma.rn.f64 	%fd186, %fd118, %fd120, %fd121;
$L__BB2_30:
	bar.sync 	0;
	add.s32 	%r170, %r170, %r2;
	setp.lt.s32 	%p10, %r170, %r53;
	@%p10 bra 	$L__BB2_19;
$L__BB2_31:
	setp.eq.s16 	%p11, %rs1, 0;
	setp.gt.s32 	%p12, %r5, %r3;
	or.pred  	%p13, %p11, %p12;
	@%p13 bra 	$L__BB2_33;
	mad.lo.s32 	%r102, %r52, %r3, %r5;
	mul.wide.s32 	%rd13, %r102, 8;
	add.s64 	%rd14, %rd3, %rd13;
	ld.global.f64 	%fd124, [%rd14];
	sub.f64 	%fd125, %fd124, %fd186;
	st.global.f64 	[%rd14], %fd125;
	bra.uni 	$L__BB2_37;
$L__BB2_33:
	setp.ne.s16 	%p14, %rs1, 0;
	@%p14 bra 	$L__BB2_37;
	mad.lo.s32 	%r101, %r52, %r3, %r5;
	mul.wide.s32 	%rd11, %r101, 8;
	add.s64 	%rd12, %rd3, %rd11;
	ld.global.f64 	%fd122, [%rd12];
	sub.f64 	%fd123, %fd122, %fd186;
	st.global.f64 	[%rd12], %fd123;
	bra.uni 	$L__BB2_37;
$L__BB2_35:
	setp.ne.s16 	%p28, %rs1, 0;
	@%p28 bra 	$L__BB2_37;
	mad.lo.s32 	%r168, %r52, %r3, %r5;
	mul.wide.s32 	%rd19, %r168, 8;
	add.s64 	%rd20, %rd3, %rd19;
	ld.global.f64 	%fd174, [%rd20];
	sub.f64 	%fd175, %fd174, %fd196;
	st.global.f64 	[%rd20], %fd175;
$L__BB2_37:
	ret;

}
	// .globl	_Z25matrixDiagonalizeAndScalePdicd
.visible .entry _Z25matrixDiagonalizeAndScalePdicd(
	.param .u64 .ptr .align 1 _Z25matrixDiagonalizeAndScalePdicd_param_0,
	.param .u32 _Z25matrixDiagonalizeAndScalePdicd_param_1,
	.param .u8 _Z25matrixDiagonalizeAndScalePdicd_param_2,
	.param .f64 _Z25matrixDiagonalizeAndScalePdicd_param_3
)
{
	.reg .pred 	%p<4>;
	.reg .b16 	%rs<2>;
	.reg .b32 	%r<14>;
	.reg .b64 	%rd<13>;
	.reg .b64 	%fd<6>;

	ld.param.u64 	%rd2, [_Z25matrixDiagonalizeAndScalePdicd_param_0];
	ld.param.u32 	%r3, [_Z25matrixDiagonalizeAndScalePdicd_param_1];
	ld.param.s8 	%rs1, [_Z25matrixDiagonalizeAndScalePdicd_param_2];
	ld.param.f64 	%fd1, [_Z25matrixDiagonalizeAndScalePdicd_param_3];
	cvta.to.global.u64 	%rd1, %rd2;
	mov.u32 	%r4, %tid.x;
	mov.u32 	%r5, %ctaid.x;
	mov.u32 	%r6, %ntid.x;
	mad.lo.s32 	%r1, %r5, %r6, %r4;
	mov.u32 	%r7, %tid.y;
	mov.u32 	%r8, %ctaid.y;
	mov.u32 	%r9, %ntid.y;
	mad.lo.s32 	%r2, %r8, %r9, %r7;
	setp.ne.s16 	%p1, %rs1, 117;
	@%p1 bra 	$L__BB3_4;
	setp.gt.s32 	%p3, %r2, %r1;
	@%p3 bra 	$L__BB3_3;
	mad.lo.s32 	%r12, %r3, %r1, %r2;
	mul.wide.s32 	%rd8, %r12, 8;
	add.s64 	%rd9, %rd1, %rd8;
	ld.global.f64 	%fd4, [%rd9];
	mul.f64 	%fd5, %fd1, %fd4;
	st.global.f64 	[%rd9], %fd5;
	bra.uni 	$L__BB3_7;
$L__BB3_3:
	mad.lo.s32 	%r13, %r3, %r1, %r2;
	mul.wide.s32 	%rd10, %r13, 8;
	add.s64 	%rd11, %rd1, %rd10;
	mov.b64 	%rd12, 0;
	st.global.u64 	[%rd11], %rd12;
	bra.uni 	$L__BB3_7;
$L__BB3_4:
	setp.gt.s32 	%p2, %r1, %r2;
	@%p2 bra 	$L__BB3_6;
	mad.lo.s32 	%r10, %r3, %r1, %r2;
	mul.wide.s32 	%rd3, %r10, 8;
	add.s64 	%rd4, %rd1, %rd3;
	ld.global.f64 	%fd2, [%rd4];
	mul.f64 	%fd3, %fd1, %fd2;
	st.global.f64 	[%rd4], %fd3;
	bra.uni 	$L__BB3_7;
$L__BB3_6:
	mad.lo.s32 	%r11, %r3, %r1, %r2;
	mul.wide.s32 	%rd5, %r11, 8;
	add.s64 	%rd6, %rd1, %rd5;
	mov.b64 	%rd7, 0;
	st.global.u64 	[%rd6], %rd7;
$L__BB3_7:
	ret;

}
	// .globl	_Z16resultVerify_gpuPdS_S_i
.visible .entry _Z16resultVerify_gpuPdS_S_i(
	.param .u64 .ptr .align 1 _Z16resultVerify_gpuPdS_S_i_param_0,
	.param .u64 .ptr .align 1 _Z16resultVerify_gpuPdS_S_i_param_1,
	.param .u64 .ptr .align 1 _Z16resultVerify_gpuPdS_S_i_param_2,
	.param .u32 _Z16resultVerify_gpuPdS_S_i_param_3
)
{
	.reg .b32 	%r<11>;
	.reg .b64 	%rd<11>;
	.reg .b64 	%fd<4>;

	ld.param.u64 	%rd1, [_Z16resultVerify_gpuPdS_S_i_param_0];
	ld.param.u64 	%rd2, [_Z16resultVerify_gpuPdS_S_i_param_1];
	ld.param.u64 	%rd3, [_Z16resultVerify_gpuPdS_S_i_param_2];
	ld.param.u32 	%r1, [_Z16resultVerify_gpuPdS_S_i_param_3];
	cvta.to.global.u64 	%rd4, %rd3;
	cvta.to.global.u64 	%rd5, %rd1;
	cvta.to.global.u64 	%rd6, %rd2;
	mov.u32 	%r2, %tid.x;
	mov.u32 	%r3, %ctaid.x;
	mov.u32 	%r4, %ntid.x;
	mad.lo.s32 	%r5, %r3, %r4, %r2;
	mov.u32 	%r6, %tid.y;
	mov.u32 	%r7, %ctaid.y;
	mov.u32 	%r8, %ntid.y;
	mad.lo.s32 	%r9, %r7, %r8, %r6;
	mad.lo.s32 	%r10, %r1, %r5, %r9;
	mul.wide.s32 	%rd7, %r10, 8;
	add.s64 	%rd8, %rd6, %rd7;
	ld.global.f64 	%fd1, [%rd8];
	add.s64 	%rd9, %rd5, %rd7;
	ld.global.f64 	%fd2, [%rd9];
	sub.f64 	%fd3, %fd1, %fd2;
	add.s64 	%rd10, %rd4, %rd7;
	st.global.f64 	[%rd10], %fd3;
	ret;

}


// ===== COMPILED SASS (sm_100) =====

	.target	sm_100

	.elftype	@"ET_EXEC"


//--------------------- .note.nv.tkinfo           --------------------------
	.section	.note.nv.tkinfo,"",@"SHT_NOTE"
	.sectionflags	@"SHF_NOTE_NV_TKINFO"
	.tkinfo
        /*0018*/ 	.word	0x00000002
        /*0030*/ 	.string	""
        /*0030*/ 	.string	"ptxas"
        /*0030*/ 	.string	"Cuda compilation tools, release 13.0, V13.0.88"
        /*0030*/ 	.string	"Build cuda_13.0.r13.0/compiler.36424714_0"
        /*0030*/ 	.string	"-arch sm_100 -m 64 "



//--------------------- .note.nv.cuinfo           --------------------------
	.section	.note.nv.cuinfo,"",@"SHT_NOTE"
	.sectionflags	@"SHF_NOTE_NV_CUINFO"
        /*0018*/ 	.short	0x0002
        /*001a*/ 	.short	0x0064
        /*001c*/ 	.short	0x0082
	.zero		2


//--------------------- .nv.info                  --------------------------
	.section	.nv.info,"",@"SHT_CUDA_INFO"
	.align	4


	//----- nvinfo : EIATTR_REGCOUNT
	.align		4
        /*0000*/ 	.byte	0x04, 0x2f
        /*0002*/ 	.short	(.L_1 - .L_0)
	.align		4
.L_0:
        /*0004*/ 	.word	index@(_Z5POTF2Pdii)
        /*0008*/ 	.word	0x00000020


	//----- nvinfo : EIATTR_FRAME_SIZE
	.align		4
.L_1:
        /*000c*/ 	.byte	0x04, 0x11
        /*000e*/ 	.short	(.L_3 - .L_2)
	.align		4
.L_2:
        /*0010*/ 	.word	index@($__internal_2_$__cuda_sm20_dsqrt_rn_f64_mediumpath_v1)
        /*0014*/ 	.word	0x00000000


	//----- nvinfo : EIATTR_FRAME_SIZE
	.align		4
.L_3:
        /*0018*/ 	.byte	0x04, 0x11
        /*001a*/ 	.short	(.L_5 - .L_4)
	.align		4
.L_4:
        /*001c*/ 	.word	index@($__internal_1_$__cuda_sm20_div_rn_f64_full)
        /*0020*/ 	.word	0x00000000


	//----- nvinfo : EIATTR_FRAME_SIZE
	.align		4
.L_5:
        /*0024*/ 	.byte	0x04, 0x11
        /*0026*/ 	.short	(.L_7 - .L_6)
	.align		4
.L_6:
        /*0028*/ 	.word	index@(_Z5POTF2Pdii)
        /*002c*/ 	.word	0x00000000


	//----- nvinfo : EIATTR_REGCOUNT
	.align		4
.L_7:
        /*0030*/ 	.byte	0x04, 0x2f
        /*0032*/ 	.short	(.L_9 - .L_8)
	.align		4
.L_8:
        /*0034*/ 	.word	index@(_Z4TRSMcPdiS_iii)
        /*0038*/ 	.word	0x00000020


	//----- nvinfo : EIATTR_FRAME_SIZE
	.align		4
.L_9:
        /*003c*/ 	.byte	0x04, 0x11
        /*003e*/ 	.short	(.L_11 - .L_10)
	.align		4
.L_10:
        /*0040*/ 	.word	index@($__internal_0_$__cuda_sm20_div_rn_f64_full)
        /*0044*/ 	.word	0x00000000


	//----- nvinfo : EIATTR_FRAME_SIZE
	.align		4
.L_11:
        /*0048*/ 	.byte	0x04, 0x11
        /*004a*/ 	.short	(.L_13 - .L_12)
	.align		4
.L_12:
        /*004c*/ 	.word	index@(_Z4TRSMcPdiS_iii)
        /*0050*/ 	.word	0x00000000


	//----- nvinfo : EIATTR_REGCOUNT
	.align		4
.L_13:
        /*0054*/ 	.byte	0x04, 0x2f
        /*0056*/ 	.short	(.L_15 - .L_14)
	.align		4
.L_14:
        /*0058*/ 	.word	index@(_Z4RKSYbbPdiS_iS_iiii)
        /*005c*/ 	.word	0x00000020


	//----- nvinfo : EIATTR_FRAME_SIZE
	.align		4
.L_15:
        /*0060*/ 	.byte	0x04, 0x11
        /*0062*/ 	.short	(.L_17 - .L_16)
	.align		4
.L_16:
        /*0064*/ 	.word	index@(_Z4RKSYbbPdiS_iS_iiii)
        /*0068*/ 	.word	0x00000000


	//----- nvinfo : EIATTR_REGCOUNT
	.align		4
.L_17:
        /*006c*/ 	.byte	0x04, 0x2f
        /*006e*/ 	.short	(.L_19 - .L_18)
	.align		4
.L_18:
        /*0070*/ 	.word	index@(_Z25matrixDiagonalizeAndScalePdicd)
        /*0074*/ 	.word	0x00000008


	//----- nvinfo : EIATTR_FRAME_SIZE
	.align		4
.L_19:
        /*0078*/ 	.byte	0x04, 0x11
        /*007a*/ 	.short	(.L_21 - .L_20)
	.align		4
.L_20:
        /*007c*/ 	.word	index@(_Z25matrixDiagonalizeAndScalePdicd)
        /*0080*/ 	.word	0x00000000


	//----- nvinfo : EIATTR_REGCOUNT
	.align		4
.L_21:
        /*0084*/ 	.byte	0x04, 0x2f
        /*0086*/ 	.short	(.L_23 - .L_22)
	.align		4
.L_22:
        /*0088*/ 	.word	index@(_Z16resultVerify_gpuPdS_S_i)
        /*008c*/ 	.word	0x0000000e


	//----- nvinfo : EIATTR_FRAME_SIZE
	.align		4
.L_23:
        /*0090*/ 	.byte	0x04, 0x11
        /*0092*/ 	.short	(.L_25 - .L_24)
	.align		4
.L_24:
        /*0094*/ 	.word	index@(_Z16resultVerify_gpuPdS_S_i)
        /*0098*/ 	.word	0x00000000


	//----- nvinfo : EIATTR_MIN_STACK_SIZE
	.align		4
.L_25:
        /*009c*/ 	.byte	0x04, 0x12
        /*009e*/ 	.short	(.L_27 - .L_26)
	.align		4
.L_26:
        /*00a0*/ 	.word	index@(_Z16resultVerify_gpuPdS_S_i)
        /*00a4*/ 	.word	0x00000000


	//----- nvinfo : EIATTR_MIN_STACK_SIZE
	.align		4
.L_27:
        /*00a8*/ 	.byte	0x04, 0x12
        /*00aa*/ 	.short	(.L_29 - .L_28)
	.align		4
.L_28:
        /*00ac*/ 	.word	index@(_Z25matrixDiagonalizeAndScalePdicd)
        /*00b0*/ 	.word	0x00000000


	//----- nvinfo : EIATTR_MIN_STACK_SIZE
	.align		4
.L_29:
        /*00b4*/ 	.byte	0x04, 0x12
        /*00b6*/ 	.short	(.L_31 - .L_30)
	.align		4
.L_30:
        /*00b8*/ 	.word	index@(_Z4RKSYbbPdiS_iS_iiii)
        /*00bc*/ 	.word	0x00000000


	//----- nvinfo : EIATTR_MIN_STACK_SIZE
	.align		4
.L_31:
        /*00c0*/ 	.byte	0x04, 0x12
        /*00c2*/ 	.short	(.L_33 - .L_32)
	.align		4
.L_32:
        /*00c4*/ 	.word	index@(_Z4TRSMcPdiS_iii)
        /*00c8*/ 	.word	0x00000000


	//----- nvinfo : EIATTR_MIN_STACK_SIZE
	.align		4
.L_33:
        /*00cc*/ 	.byte	0x04, 0x12
        /*00ce*/ 	.short	(.L_35 - .L_34)
	.align		4
.L_34:
        /*00d0*/ 	.word	index@(_Z5POTF2Pdii)
        /*00d4*/ 	.word	0x00000000
.L_35:


//--------------------- .nv.compat                --------------------------
	.section	.nv.compat,"",@"SHT_CUDA_COMPAT_INFO"
	.align	4
        /*0000*/ 	.byte	0x02, 0x09, 0x00, 0x00, 0x02, 0x02, 0x01, 0x00, 0x02, 0x05, 0x05, 0x00, 0x03, 0x07, 0x01, 0x01
        /*0010*/ 	.byte	0x02, 0x03, 0x00, 0x00, 0x02, 0x06, 0x01, 0x00, 0x04, 0x0b, 0x08, 0x00, 0x01, 0x00, 0x00, 0x00
        /*0020*/ 	.byte	0x00, 0x00, 0x00, 0x00


//--------------------- .nv.info._Z16resultVerify_gpuPdS_S_i --------------------------
	.section	.nv.info._Z16resultVerify_gpuPdS_S_i,"",@"SHT_CUDA_INFO"
	.sectionflags	@""
	.align	4


	//----- nvinfo : EIATTR_CUDA_API_VERSION
	.align		4
        /*0000*/ 	.byte	0x04, 0x37
        /*0002*/ 	.short	(.L_37 - .L_36)
.L_36:
        /*0004*/ 	.word	0x00000082


	//----- nvinfo : EIATTR_KPARAM_INFO
	.align		4
.L_37:
        /*0008*/ 	.byte	0x04, 0x17
        /*000a*/ 	.short	(.L_39 - .L_38)
.L_38:
        /*000c*/ 	.word	0x00000000
        /*0010*/ 	.short	0x0003
        /*0012*/ 	.short	0x0018
        /*0014*/ 	.byte	0x00, 0xf0, 0x11, 0x00


	//----- nvinfo : EIATTR_KPARAM_INFO
	.align		4
.L_39:
        /*0018*/ 	.byte	0x04, 0x17
        /*001a*/ 	.short	(.L_41 - .L_40)
.L_40:
        /*001c*/ 	.word	0x00000000
        /*0020*/ 	.short	0x0002
        /*0022*/ 	.short	0x0010
        /*0024*/ 	.byte	0x00, 0xf5, 0x21, 0x00


	//----- nvinfo : EIATTR_KPARAM_INFO
	.align		4
.L_41:
        /*0028*/ 	.byte	0x04, 0x17
        /*002a*/ 	.short	(.L_43 - .L_42)
.L_42:
        /*002c*/ 	.word	0x00000000
        /*0030*/ 	.short	0x0001
        /*0032*/ 	.short	0x0008
        /*0034*/ 	.byte	0x00, 0xf5, 0x21, 0x00


	//----- nvinfo : EIATTR_KPARAM_INFO
	.align		4
.L_43:
        /*0038*/ 	.byte	0x04, 0x17
        /*003a*/ 	.short	(.L_45 - .L_44)
.L_44:
        /*003c*/ 	.word	0x00000000
        /*0040*/ 	.short	0x0000
        /*0042*/ 	.short	0x0000
        /*0044*/ 	.byte	0x00, 0xf5, 0x21, 0x00


	//----- nvinfo : EIATTR_SPARSE_MMA_MASK
	.align		4
.L_45:
        /*0048*/ 	.byte	0x03, 0x50
        /*004a*/ 	.short	0x0000


	//----- nvinfo : EIATTR_MAXREG_COUNT
	.align		4
        /*004c*/ 	.byte	0x03, 0x1b
        /*004e*/ 	.short	0x00ff


	//----- nvinfo : EIATTR_MERCURY_ISA_VERSION
	.align		4
        /*0050*/ 	.byte	0x03, 0x5f
        /*0052*/ 	.short	0x0101


	//----- nvinfo : EIATTR_VRC_CTA_INIT_COUNT
	.align		4
        /*0054*/ 	.byte	0x02, 0x4a
	.zero		1
	.zero		1


	//----- nvinfo : EIATTR_EXIT_INSTR_OFFSETS
	.align		4
        /*0058*/ 	.byte	0x04, 0x1c
        /*005a*/ 	.short	(.L_47 - .L_46)


	//   ....[0]....
.L_46:
        /*005c*/ 	.word	0x00000160


	//----- nvinfo : EIATTR_CBANK_PARAM_SIZE
	.align		4
.L_47:
        /*0060*/ 	.byte	0x03, 0x19
        /*0062*/ 	.short	0x001c


	//----- nvinfo : EIATTR_PARAM_CBANK
	.align		4
        /*0064*/ 	.byte	0x04, 0x0a
        /*0066*/ 	.short	(.L_49 - .L_48)
	.align		4
.L_48:
        /*0068*/ 	.word	index@(.nv.constant0._Z16resultVerify_gpuPdS_S_i)
        /*006c*/ 	.short	0x0380
        /*006e*/ 	.short	0x001c


	//----- nvinfo : EIATTR_SW_WAR
	.align		4
.L_49:
        /*0070*/ 	.byte	0x04, 0x36
        /*0072*/ 	.short	(.L_51 - .L_50)
.L_50:
        /*0074*/ 	.word	0x00000008
.L_51:


//--------------------- .nv.info._Z25matrixDiagonalizeAndScalePdicd --------------------------
	.section	.nv.info._Z25matrixDiagonalizeAndScalePdicd,"",@"SHT_CUDA_INFO"
	.sectionflags	@""
	.align	4


	//----- nvinfo : EIATTR_CUDA_API_VERSION
	.align		4
        /*0000*/ 	.byte	0x04, 0x37
        /*0002*/ 	.short	(.L_53 - .L_52)
.L_52:
        /*0004*/ 	.word	0x00000082


	//----- nvinfo : EIATTR_KPARAM_INFO
	.align		4
.L_53:
        /*0008*/ 	.byte	0x04, 0x17
        /*000a*/ 	.short	(.L_55 - .L_54)
.L_54:
        /*000c*/ 	.word	0x00000000
        /*0010*/ 	.short	0x0003
        /*0012*/ 	.short	0x0010
        /*0014*/ 	.byte	0x00, 0xf0, 0x21, 0x00


	//----- nvinfo : EIATTR_KPARAM_INFO
	.align		4
.L_55:
        /*0018*/ 	.byte	0x04, 0x17
        /*001a*/ 	.short	(.L_57 - .L_56)
.L_56:
        /*001c*/ 	.word	0x00000000
        /*0020*/ 	.short	0x0002
        /*0022*/ 	.short	0x000c
        /*0024*/ 	.byte	0x00, 0xf0, 0x05, 0x00


	//----- nvinfo : EIATTR_KPARAM_INFO
	.align		4
.L_57:
        /*0028*/ 	.byte	0x04, 0x17
        /*002a*/ 	.short	(.L_59 - .L_58)
.L_58:
        /*002c*/ 	.word	0x00000000
        /*0030*/ 	.short	0x0001
        /*0032*/ 	.short	0x0008
        /*0034*/ 	.byte	0x00, 0xf0, 0x11, 0x00


	//----- nvinfo : EIATTR_KPARAM_INFO
	.align		4
.L_59:
        /*0038*/ 	.byte	0x04, 0x17
        /*003a*/ 	.short	(.L_61 - .L_60)
.L_60:
        /*003c*/ 	.word	0x00000000
        /*0040*/ 	.short	0x0000
        /*0042*/ 	.short	0x0000
        /*0044*/ 	.byte	0x00, 0xf5, 0x21, 0x00


	//----- nvinfo : EIATTR_SPARSE_MMA_MASK
	.align		4
.L_61:
        /*0048*/ 	.byte	0x03, 0x50
        /*004a*/ 	.short	0x0000


	//----- nvinfo : EIATTR_MAXREG_COUNT
	.align		4
        /*004c*/ 	.byte	0x03, 0x1b
        /*004e*/ 	.short	0x00ff


	//----- nvinfo : EIATTR_MERCURY_ISA_VERSION
	.align		4
        /*0050*/ 	.byte	0x03, 0x5f
        /*0052*/ 	.short	0x0101


	//----- nvinfo : EIATTR_VRC_CTA_INIT_COUNT
	.align		4
        /*0054*/ 	.byte	0x02, 0x4a
	.zero		1
	.zero		1


	//----- nvinfo : EIATTR_EXIT_INSTR_OFFSETS
	.align		4
        /*0058*/ 	.byte	0x04, 0x1c
        /*005a*/ 	.short	(.L_63 - .L_62)


	//   ....[0]....
.L_62:
        /*005c*/ 	.word	0x00000180


	//   ....[1]....
        /*0060*/ 	.word	0x000001e0


	//   ....[2]....
        /*0064*/ 	.word	0x00000290


	//   ....[3]....
        /*0068*/ 	.word	0x000002f0


	//----- nvinfo : EIATTR_CRS_STACK_SIZE
	.align		4
.L_63:
        /*006c*/ 	.byte	0x04, 0x1e
        /*006e*/ 	.short	(.L_65 - .L_64)
.L_64:
        /*0070*/ 	.word	0x00000000


	//----- nvinfo : EIATTR_CBANK_PARAM_SIZE
	.align		4
.L_65:
        /*0074*/ 	.byte	0x03, 0x19
        /*0076*/ 	.short	0x0018


	//----- nvinfo : EIATTR_PARAM_CBANK
	.align		4
        /*0078*/ 	.byte	0x04, 0x0a
        /*007a*/ 	.short	(.L_67 - .L_66)
	.align		4
.L_66:
        /*007c*/ 	.word	index@(.nv.constant0._Z25matrixDiagonalizeAndScalePdicd)
        /*0080*/ 	.short	0x0380
        /*0082*/ 	.short	0x0018


	//----- nvinfo : EIATTR_SW_WAR
	.align		4
.L_67:
        /*0084*/ 	.byte	0x04, 0x36
        /*0086*/ 	.short	(.L_69 - .L_68)
.L_68:
        /*0088*/ 	.word	0x00000008
.L_69:


//--------------------- .nv.info._Z4RKSYbbPdiS_iS_iiii --------------------------
	.section	.nv.info._Z4RKSYbbPdiS_iS_iiii,"",@"SHT_CUDA_INFO"
	.sectionflags	@""
	.align	4


	//----- nvinfo : EIATTR_CUDA_API_VERSION
	.align		4
        /*0000*/ 	.byte	0x04, 0x37
        /*0002*/ 	.short	(.L_71 - .L_70)
.L_70:
        /*0004*/ 	.word	0x00000082


	//----- nvinfo : EIATTR_KPARAM_INFO
	.align		4
.L_71:
        /*0008*/ 	.byte	0x04, 0x17
        /*000a*/ 	.short	(.L_73 - .L_72)
.L_72:
        /*000c*/ 	.word	0x00000000
        /*0010*/ 	.short	0x000a
        /*0012*/ 	.short	0x003c
        /*0014*/ 	.byte	0x00, 0xf0, 0x11, 0x00


	//----- nvinfo : EIATTR_KPARAM_INFO
	.align		4
.L_73:
        /*0018*/ 	.byte	0x04, 0x17
        /*001a*/ 	.short	(.L_75 - .L_74)
.L_74:
        /*001c*/ 	.word	0x00000000
        /*0020*/ 	.short	0x0009
        /*0022*/ 	.short	0x0038
        /*0024*/ 	.byte	0x00, 0xf0, 0x11, 0x00


	//----- nvinfo : EIATTR_KPARAM_INFO
	.align		4
.L_75:
        /*0028*/ 	.byte	0x04, 0x17
        /*002a*/ 	.short	(.L_77 - .L_76)
.L_76:
        /*002c*/ 	.word	0x00000000
        /*0030*/ 	.short	0x0008
        /*0032*/ 	.short	0x0034
        /*0034*/ 	.byte	0x00, 0xf0, 0x11, 0x00


	//----- nvinfo : EIATTR_KPARAM_INFO
	.align		4
.L_77:
        /*0038*/ 	.byte	0x04, 0x17
        /*003a*/ 	.short	(.L_79 - .L_78)
.L_78:
        /*003c*/ 	.word	0x00000000
        /*0040*/ 	.short	0x0007
        /*0042*/ 	.short	0x0030
        /*0044*/ 	.byte	0x00, 0xf0, 0x11, 0x00


	//----- nvinfo : EIATTR_KPARAM_INFO
	.align		4
.L_79:
        /*0048*/ 	.byte	0x04, 0x17
        /*004a*/ 	.short	(.L_81 - .L_80)
.L_80:
        /*004c*/ 	.word	0x00000000
        /*0050*/ 	.short	0x0006
        /*0052*/ 	.short	0x0028
        /*0054*/ 	.byte	0x00, 0xf5, 0x21, 0x00


	//----- nvinfo : EIATTR_KPARAM_INFO
	.align		4
.L_81:
        /*0058*/ 	.byte	0x04, 0x17
        /*005a*/ 	.short	(.L_83 - .L_82)
.L_82:
        /*005c*/ 	.word	0x00000000
        /*0060*/ 	.short	0x0005
        /*0062*/ 	.short	0x0020
        /*0064*/ 	.byte	0x00, 0xf0, 0x11, 0x00


	//----- nvinfo : EIATTR_KPARAM_INFO
	.align		4
.L_83:
        /*0068*/ 	.byte	0x04, 0x17
        /*006a*/ 	.short	(.L_85 - .L_84)
.L_84:
        /*006c*/ 	.word	0x00000000
        /*0070*/ 	.short	0x0004
        /*0072*/ 	.short	0x0018
        /*0074*/ 	.byte	0x00, 0xf5, 0x21, 0x00


	//----- nvinfo : EIATTR_KPARAM_INFO
	.align		4
.L_85:
        /*0078*/ 	.byte	0x04, 0x17
        /*007a*/ 	.short	(.L_87 - .L_86)
.L_86:
        /*007c*/ 	.word	0x00000000
        /*0080*/ 	.short	0x0003
        /*0082*/ 	.short	0x0010
        /*0084*/ 	.byte	0x00, 0xf0, 0x11, 0x00


	//----- nvinfo : EIATTR_KPARAM_INFO
	.align		4
.L_87:
        /*0088*/ 	.byte	0x04, 0x17
        /*008a*/ 	.short	(.L_89 - .L_88)
.L_88:
        /*008c*/ 	.word	0x00000000
        /*0090*/ 	.short	0x0002
        /*0092*/ 	.short	0x0008
        /*0094*/ 	.byte	0x00, 0xf5, 0x21, 0x00


	//----- nvinfo : EIATTR_KPARAM_INFO
	.align		4
.L_89:
        /*0098*/ 	.byte	0x04, 0x17
        /*009a*/ 	.short	(.L_91 - .L_90)
.L_90:
        /*009c*/ 	.word	0x00000000
        /*00a0*/ 	.short	0x0001
        /*00a2*/ 	.short	0x0001
        /*00a4*/ 	.byte	0x00, 0xf0, 0x05, 0x00


	//----- nvinfo : EIATTR_KPARAM_INFO
	.align		4
.L_91:
        /*00a8*/ 	.byte	0x04, 0x17
        /*00aa*/ 	.short	(.L_93 - .L_92)
.L_92:
        /*00ac*/ 	.word	0x00000000
        /*00b0*/ 	.short	0x0000
        /*00b2*/ 	.short	0x0000
        /*00b4*/ 	.byte	0x00, 0xf0, 0x05, 0x00


	//----- nvinfo : EIATTR_SPARSE_MMA_MASK
	.align		4
.L_93:
        /*00b8*/ 	.byte	0x03, 0x50
        /*00ba*/ 	.short	0x0000


	//----- nvinfo : EIATTR_MAXREG_COUNT
	.align		4
        /*00bc*/ 	.byte	0x03, 0x1b
        /*00be*/ 	.short	0x00ff


	//----- nvinfo : EIATTR_NUM_BARRIERS
	.align		4
        /*00c0*/ 	.byte	0x02, 0x4c
        /*00c2*/ 	.byte	0x01
	.zero		1


	//----- nvinfo : EIATTR_MERCURY_ISA_VERSION
	.align		4
        /*00c4*/ 	.byte	0x03, 0x5f
        /*00c6*/ 	.short	0x0101


	//----- nvinfo : EIATTR_VRC_CTA_INIT_COUNT
	.align		4
        /*00c8*/ 	.byte	0x02, 0x4a
	.zero		1
	.zero		1


	//----- nvinfo : EIATTR_EXIT_INSTR_OFFSETS
	.align		4
        /*00cc*/ 	.byte	0x04, 0x1c
        /*00ce*/ 	.short	(.L_95 - .L_94)


	//   ....[0]....
.L_94:
        /*00d0*/ 	.word	0x00000b90


	//   ....[1]....
        /*00d4*/ 	.word	0x00000bb0


	//   ....[2]....
        /*00d8*/ 	.word	0x00000c30


	//   ....[3]....
        /*00dc*/ 	.word	0x000017c0


	//   ....[4]....
        /*00e0*/ 	.word	0x000017e0


	//   ....[5]....
        /*00e4*/ 	.word	0x00001860


	//----- nvinfo : EIATTR_CRS_STACK_SIZE
	.align		4
.L_95:
        /*00e8*/ 	.byte	0x04, 0x1e
        /*00ea*/ 	.short	(.L_97 - .L_96)
.L_96:
        /*00ec*/ 	.word	0x00000000


	//----- nvinfo : EIATTR_CBANK_PARAM_SIZE
	.align		4
.L_97:
        /*00f0*/ 	.byte	0x03, 0x19
        /*00f2*/ 	.short	0x0040


	//----- nvinfo : EIATTR_PARAM_CBANK
	.align		4
        /*00f4*/ 	.byte	0x04, 0x0a
        /*00f6*/ 	.short	(.L_99 - .L_98)
	.align		4
.L_98:
        /*00f8*/ 	.word	index@(.nv.constant0._Z4RKSYbbPdiS_iS_iiii)
        /*00fc*/ 	.short	0x0380
        /*00fe*/ 	.short	0x0040


	//----- nvinfo : EIATTR_SW_WAR
	.align		4
.L_99:
        /*0100*/ 	.byte	0x04, 0x36
        /*0102*/ 	.short	(.L_101 - .L_100)
.L_100:
        /*0104*/ 	.word	0x00000008
.L_101:


//--------------------- .nv.info._Z4TRSMcPdiS_iii --------------------------
	.section	.nv.info._Z4TRSMcPdiS_iii,"",@"SHT_CUDA_INFO"
	.sectionflags	@""
	.align	4


	//----- nvinfo : EIATTR_CUDA_API_VERSION
	.align		4
        /*0000*/ 	.byte	0x04, 0x37
        /*0002*/ 	.short	(.L_103 - .L_102)
.L_102:
        /*0004*/ 	.word	0x00000082


	//----- nvinfo : EIATTR_KPARAM_INFO
	.align		4
.L_103:
        /*0008*/ 	.byte	0x04, 0x17
        /*000a*/ 	.short	(.L_105 - .L_104)
.L_104:
        /*000c*/ 	.word	0x00000000
        /*0010*/ 	.short	0x0006
        /*0012*/ 	.short	0x0028
        /*0014*/ 	.byte	0x00, 0xf0, 0x11, 0x00


	//----- nvinfo : EIATTR_KPARAM_INFO
	.align		4
.L_105:
        /*0018*/ 	.byte	0x04, 0x17
        /*001a*/ 	.short	(.L_107 - .L_106)
.L_106:
        /*001c*/ 	.word	0x00000000
        /*0020*/ 	.short	0x0005
        /*0022*/ 	.short	0x0024
        /*0024*/ 	.byte	0x00, 0xf0, 0x11, 0x00


	//----- nvinfo : EIATTR_KPARAM_INFO
	.align		4
.L_107:
        /*0028*/ 	.byte	0x04, 0x17
        /*002a*/ 	.short	(.L_109 - .L_108)
.L_108:
        /*002c*/ 	.word	0x00000000
        /*0030*/ 	.short	0x0004
        /*0032*/ 	.short	0x0020
        /*0034*/ 	.byte	0x00, 0xf0, 0x11, 0x00


	//----- nvinfo : EIATTR_KPARAM_INFO
	.align		4
.L_109:
        /*0038*/ 	.byte	0x04, 0x17
        /*003a*/ 	.short	(.L_111 - .L_110)
.L_110:
        /*003c*/ 	.word	0x00000000
        /*0040*/ 	.short	0x0003
        /*0042*/ 	.short	0x0018
        /*0044*/ 	.byte	0x00, 0xf5, 0x21, 0x00


	//----- nvinfo : EIATTR_KPARAM_INFO
	.align		4
.L_111:
        /*0048*/ 	.byte	0x04, 0x17
        /*004a*/ 	.short	(.L_113 - .L_112)
.L_112:
        /*004c*/ 	.word	0x00000000
        /*0050*/ 	.short	0x0002
        /*0052*/ 	.short	0x0010
        /*0054*/ 	.byte	0x00, 0xf0, 0x11, 0x00


	//----- nvinfo : EIATTR_KPARAM_INFO
	.align		4
.L_113:
        /*0058*/ 	.byte	0x04, 0x17
        /*005a*/ 	.short	(.L_115 - .L_114)
.L_114:
        /*005c*/ 	.word	0x00000000
        /*0060*/ 	.short	0x0001
        /*0062*/ 	.short	0x0008
        /*0064*/ 	.byte	0x00, 0xf5, 0x21, 0x00


	//----- nvinfo : EIATTR_KPARAM_INFO
	.align		4
.L_115:
        /*0068*/ 	.byte	0x04, 0x17
        /*006a*/ 	.short	(.L_117 - .L_116)
.L_116:
        /*006c*/ 	.word	0x00000000
        /*0070*/ 	.short	0x0000
        /*0072*/ 	.short	0x0000
        /*0074*/ 	.byte	0x00, 0xf0, 0x05, 0x00


	//----- nvinfo : EIATTR_SPARSE_MMA_MASK
	.align		4
.L_117:
        /*0078*/ 	.byte	0x03, 0x50
        /*007a*/ 	.short	0x0000


	//----- nvinfo : EIATTR_MAXREG_COUNT
	.align		4
        /*007c*/ 	.byte	0x03, 0x1b
        /*007e*/ 	.short	0x00ff


	//----- nvinfo : EIATTR_MERCURY_ISA_VERSION
	.align		4
        /*0080*/ 	.byte	0x03, 0x5f
        /*0082*/ 	.short	0x0101


	//----- nvinfo : EIATTR_VRC_CTA_INIT_COUNT
	.align		4
        /*0084*/ 	.byte	0x02, 0x4a
	.zero		1
	.zero		1


	//----- nvinfo : EIATTR_EXIT_INSTR_OFFSETS
	.align		4
        /*0088*/ 	.byte	0x04, 0x1c
        /*008a*/ 	.short	(.L_119 - .L_118)


	//   ....[0]....
.L_118:
        /*008c*/ 	.word	0x000000b0


	//   ....[1]....
        /*0090*/ 	.word	0x000000e0


	//   ....[2]....
        /*0094*/ 	.word	0x00000da0


	//   ....[3]....
        /*0098*/ 	.word	0x00000dd0


	//   ....[4]....
        /*009c*/ 	.word	0x00001870


	//----- nvinfo : EIATTR_CRS_STACK_SIZE
	.align		4
.L_119:
        /*00a0*/ 	.byte	0x04, 0x1e
        /*00a2*/ 	.short	(.L_121 - .L_120)
.L_120:
        /*00a4*/ 	.word	0x00000000


	//----- nvinfo : EIATTR_CBANK_PARAM_SIZE
	.align		4
.L_121:
        /*00a8*/ 	.byte	0x03, 0x19
        /*00aa*/ 	.short	0x002c


	//----- nvinfo : EIATTR_PARAM_CBANK
	.align		4
        /*00ac*/ 	.byte	0x04, 0x0a
        /*00ae*/ 	.short	(.L_123 - .L_122)
	.align		4
.L_122:
        /*00b0*/ 	.word	index@(.nv.constant0._Z4TRSMcPdiS_iii)
        /*00b4*/ 	.short	0x0380
        /*00b6*/ 	.short	0x002c


	//----- nvinfo : EIATTR_SW_WAR
	.align		4
.L_123:
        /*00b8*/ 	.byte	0x04, 0x36
        /*00ba*/ 	.short	(.L_125 - .L_124)
.L_124:
        /*00bc*/ 	.word	0x00000008
.L_125:


//--------------------- .nv.info._Z5POTF2Pdii     --------------------------
	.section	.nv.info._Z5POTF2Pdii,"",@"SHT_CUDA_INFO"
	.sectionflags	@""
	.align	4


	//----- nvinfo : EIATTR_CUDA_API_VERSION
	.align		4
        /*0000*/ 	.byte	0x04, 0x37
        /*0002*/ 	.short	(.L_127 - .L_126)
.L_126:
        /*0004*/ 	.word	0x00000082


	//----- nvinfo : EIATTR_KPARAM_INFO
	.align		4
.L_127:
        /*0008*/ 	.byte	0x04, 0x17
        /*000a*/ 	.short	(.L_129 - .L_128)
.L_128:
        /*000c*/ 	.word	0x00000000
        /*0010*/ 	.short	0x0002
        /*0012*/ 	.short	0x000c
        /*0014*/ 	.byte	0x00, 0xf0, 0x11, 0x00


	//----- nvinfo : EIATTR_KPARAM_INFO
	.align		4
.L_129:
        /*0018*/ 	.byte	0x04, 0x17
        /*001a*/ 	.short	(.L_131 - .L_130)
.L_130:
        /*001c*/ 	.word	0x00000000
        /*0020*/ 	.short	0x0001
        /*0022*/ 	.short	0x0008
        /*0024*/ 	.byte	0x00, 0xf0, 0x11, 0x00


	//----- nvinfo : EIATTR_KPARAM_INFO
	.align		4
.L_131:
        /*0028*/ 	.byte	0x04, 0x17
        /*002a*/ 	.short	(.L_133 - .L_132)
.L_132:
        /*002c*/ 	.word	0x00000000
        /*0030*/ 	.short	0x0000
        /*0032*/ 	.short	0x0000
        /*0034*/ 	.byte	0x00, 0xf5, 0x21, 0x00


	//----- nvinfo : EIATTR_SPARSE_MMA_MASK
	.align		4
.L_133:
        /*0038*/ 	.byte	0x03, 0x50
        /*003a*/ 	.short	0x0000


	//----- nvinfo : EIATTR_MAXREG_COUNT
	.align		4
        /*003c*/ 	.byte	0x03, 0x1b
        /*003e*/ 	.short	0x00ff


	//----- nvinfo : EIATTR_NUM_BARRIERS
	.align		4
        /*0040*/ 	.byte	0x02, 0x4c
        /*0042*/ 	.byte	0x01
	.zero		1


	//----- nvinfo : EIATTR_MERCURY_ISA_VERSION
	.align		4
        /*0044*/ 	.byte	0x03, 0x5f
        /*0046*/ 	.short	0x0101


	//----- nvinfo : EIATTR_VRC_CTA_INIT_COUNT
	.align		4
        /*0048*/ 	.byte	0x02, 0x4a
	.zero		1
	.zero		1


	//----- nvinfo : EIATTR_EXIT_INSTR_OFFSETS
	.align		4
        /*004c*/ 	.byte	0x04, 0x1c
        /*004e*/ 	.short	(.L_135 - .L_134)


	//   ....[0]....
.L_134:
        /*0050*/ 	.word	0x00000030


	//   ....[1]....
        /*0054*/ 	.word	0x00000f50


	//----- nvinfo : EIATTR_CRS_STACK_SIZE
	.align		4
.L_135:
        /*0058*/ 	.byte	0x04, 0x1e
        /*005a*/ 	.short	(.L_137 - .L_136)
.L_136:
        /*005c*/ 	.word	0x00000000


	//----- nvinfo : EIATTR_CBANK_PARAM_SIZE
	.align		4
.L_137:
        /*0060*/ 	.byte	0x03, 0x19
        /*0062*/ 	.short	0x0010


	//----- nvinfo : EIATTR_PARAM_CBANK
	.align		4
        /*0064*/ 	.byte	0x04, 0x0a
        /*0066*/ 	.short	(.L_139 - .L_138)
	.align		4
.L_138:
        /*0068*/ 	.word	index@(.nv.constant0._Z5POTF2Pdii)
        /*006c*/ 	.short	0x0380
        /*006e*/ 	.short	0x0010


	//----- nvinfo : EIATTR_SW_WAR
	.align		4
.L_139:
        /*0070*/ 	.byte	0x04, 0x36
        /*0072*/ 	.short	(.L_141 - .L_140)
.L_140:
        /*0074*/ 	.word	0x00000008
.L_141:


//--------------------- .nv.callgraph             --------------------------
	.section	.nv.callgraph,"",@"SHT_CUDA_CALLGRAPH"
	.align	4
	.sectionentsize	8
	.align		4
        /*0000*/ 	.word	0x00000000
	.align		4
        /*0004*/ 	.word	0xffffffff
	.align		4
        /*0008*/ 	.word	0x00000000
	.align		4
        /*000c*/ 	.word	0xfffffffe
	.align		4
        /*0010*/ 	.word	0x00000000
	.align		4
        /*0014*/ 	.word	0xfffffffd
	.align		4
        /*0018*/ 	.word	0x00000000
	.align		4
        /*001c*/ 	.word	0xfffffffc


//--------------------- .text._Z16resultVerify_gpuPdS_S_i --------------------------
	.section	.text._Z16resultVerify_gpuPdS_S_i,"ax",@progbits
	.align	128
        .global         _Z16resultVerify_gpuPdS_S_i
        .type           _Z16resultVerify_gpuPdS_S_i,@function
        .size           _Z16resultVerify_gpuPdS_S_i,(.L_x_71 - _Z16resultVerify_gpuPdS_S_i)
        .other          _Z16resultVerify_gpuPdS_S_i,@"STO_CUDA_ENTRY STV_DEFAULT"
_Z16resultVerify_gpuPdS_S_i:
.text._Z16resultVerify_gpuPdS_S_i:
[----:B------:R-:W-:Y:S01]  /*0000*/  LDC R1, c[0x0][0x37c] ;  /* 0x0000df00ff017b82 */ /* 0x000fe20000000800 */
[----:B------:R-:W0:Y:S07]  /*0010*/  S2R R0, SR_TID.X ;  /* 0x0000000000007919 */ /* 0x000e2e0000002100 */
[----:B------:R-:W0:Y:S01]  /*0020*/  S2UR UR6, SR_CTAID.X ;  /* 0x00000000000679c3 */ /* 0x000e220000002500 */
[----:B------:R-:W1:Y:S01]  /*0030*/  LDCU UR8, c[0x0][0x398] ;  /* 0x00007300ff0877ac */ /* 0x000e620008000800 */
[----:B------:R-:W2:Y:S01]  /*0040*/  S2R R6, SR_TID.Y ;  /* 0x0000000000067919 */ /* 0x000ea20000002200 */
[----:B------:R-:W3:Y:S05]  /*0050*/  LDCU.64 UR4, c[0x0][0x358] ;  /* 0x00006b00ff0477ac */ /* 0x000eea0008000a00 */
[----:B------:R-:W0:Y:S08]  /*0060*/  LDC R7, c[0x0][0x360] ;  /* 0x0000d800ff077b82 */ /* 0x000e300000000800 */
[----:B------:R-:W2:Y:S08]  /*0070*/  S2UR UR7, SR_CTAID.Y ;  /* 0x00000000000779c3 */ /* 0x000eb00000002600 */
[----:B------:R-:W2:Y:S08]  /*0080*/  LDC R9, c[0x0][0x364] ;  /* 0x0000d900ff097b82 */ /* 0x000eb00000000800 */
[----:B------:R-:W4:Y:S01]  /*0090*/  LDC.64 R2, c[0x0][0x388] ;  /* 0x0000e200ff027b82 */ /* 0x000f220000000a00 */
[----:B0-----:R-:W-:-:S07]  /*00a0*/  IMAD R0, R7, UR6, R0 ;  /* 0x0000000607007c24 */ /* 0x001fce000f8e0200 */
[----:B------:R-:W0:Y:S01]  /*00b0*/  LDC.64 R4, c[0x0][0x380] ;  /* 0x0000e000ff047b82 */ /* 0x000e220000000a00 */
[----:B--2---:R-:W-:-:S07]  /*00c0*/  IMAD R7, R9, UR7, R6 ;  /* 0x0000000709077c24 */ /* 0x004fce000f8e0206 */
[----:B------:R-:W2:Y:S01]  /*00d0*/  LDC.64 R8, c[0x0][0x390] ;  /* 0x0000e400ff087b82 */ /* 0x000ea20000000a00 */
[----:B-1----:R-:W-:-:S04]  /*00e0*/  IMAD R11, R0, UR8, R7 ;  /* 0x00000008000b7c24 */ /* 0x002fc8000f8e0207 */
[----:B----4-:R-:W-:-:S06]  /*00f0*/  IMAD.WIDE R2, R11, 0x8, R2 ;  /* 0x000000080b027825 */ /* 0x010fcc00078e0202 */
[----:B---3--:R-:W3:Y:S01]  /*0100*/  LDG.E.64 R2, desc[UR4][R2.64] ;  /* 0x0000000402027981 */ /* 0x008ee2000c1e1b00 */
[----:B0-----:R-:W-:-:S06]  /*0110*/  IMAD.WIDE R4, R11, 0x8, R4 ;  /* 0x000000080b047825 */ /* 0x001fcc00078e0204 */
[----:B------:R-:W3:Y:S01]  /*0120*/  LDG.E.64 R4, desc[UR4][R4.64] ;  /* 0x0000000404047981 */ /* 0x000ee2000c1e1b00 */
[----:B--2---:R-:W-:Y:S01]  /*0130*/  IMAD.WIDE R8, R11, 0x8, R8 ;  /* 0x000000080b087825 */ /* 0x004fe200078e0208 */
[----:B---3--:R-:W-:-:S07]  /*0140*/  DADD R6, R2, -R4 ;  /* 0x0000000002067229 */ /* 0x008fce0000000804 */
[----:B------:R-:W-:Y:S01]  /*0150*/  STG.E.64 desc[UR4][R8.64], R6 ;  /* 0x0000000608007986 */ /* 0x000fe2000c101b04 */
[----:B------:R-:W-:Y:S05]  /*0160*/  EXIT ;  /* 0x000000000000794d */ /* 0x000fea0003800000 */
.L_x_0:
[----:B------:R-:W-:-:S00]  /*0170*/  BRA `(.L_x_0) ;  /* 0xfffffffc00fc7947 */ /* 0x000fc0000383ffff */
[----:B------:R-:W-:-:S00]  /*0180*/  NOP ;  /* 0x0000000000007918 */ /* 0x000fc00000000000 */
[----:B------:R-:W-:-:S00]  /*0190*/  NOP ;  /* 0x0000000000007918 */ /* 0x000fc00000000000 */
[----:B------:R-:W-:-:S00]  /*01a0*/  NOP ;  /* 0x0000000000007918 */ /* 0x000fc00000000000 */
[----:B------:R-:W-:-:S00]  /*01b0*/  NOP ;  /* 0x0000000000007918 */ /* 0x000fc00000000000 */
[----:B------:R-:W-:-:S00]  /*01c0*/  NOP ;  /* 0x0000000000007918 */ /* 0x000fc00000000000 */
[----:B------:R-:W-:-:S00]  /*01d0*/  NOP ;  /* 0x0000000000007918 */ /* 0x000fc00000000000 */
[----:B------:R-:W-:-:S00]  /*01e0*/  NOP ;  /* 0x0000000000007918 */ /* 0x000fc00000000000 */
[----:B------:R-:W-:-:S00]  /*01f0*/  NOP ;  /* 0x0000000000007918 */ /* 0x000fc00000000000 */
.L_x_71:


//--------------------- .text._Z25matrixDiagonalizeAndScalePdicd --------------------------
	.section	.text._Z25matrixDiagonalizeAndScalePdicd,"ax",@progbits
	.align	128
        .global         _Z25matrixDiagonalizeAndScalePdicd
        .type           _Z25matrixDiagonalizeAndScalePdicd,@function
        .size           _Z25matrixDiagonalizeAndScalePdicd,(.L_x_72 - _Z25matrixDiagonalizeAndScalePdicd)
        .other          _Z25matrixDiagonalizeAndScalePdicd,@"STO_CUDA_ENTRY STV_DEFAULT"
_Z25matrixDiagonalizeAndScalePdicd:
.text._Z25matrixDiagonalizeAndScalePdicd:
[----:B------:R-:W-:Y:S01]  /*0000*/  LDC R1, c[0x0][0x37c] ;  /* 0x0000df00ff017b82 */ /* 0x000fe20000000800 */
[----:B------:R-:W0:Y:S01]  /*0010*/  LDCU.U8 UR4, c[0x0][0x38c] ;  /* 0x00007180ff0477ac */ /* 0x000e220008000000 */
[----:B------:R-:W1:Y:S06]  /*0020*/  S2R R0, SR_TID.X ;  /* 0x0000000000007919 */ /* 0x000e6c0000002100 */
[----:B------:R-:W1:Y:S01]  /*0030*/  LDC R3, c[0x0][0x360] ;  /* 0x0000d800ff037b82 */ /* 0x000e620000000800 */
[----:B------:R-:W2:Y:S01]  /*0040*/  LDCU.64 UR6, c[0x0][0x358] ;  /* 0x00006b00ff0677ac */ /* 0x000ea20008000a00 */
[----:B------:R-:W3:Y:S06]  /*0050*/  S2R R5, SR_TID.Y ;  /* 0x0000000000057919 */ /* 0x000eec0000002200 */
[----:B------:R-:W1:Y:S08]  /*0060*/  S2UR UR5, SR_CTAID.X ;  /* 0x00000000000579c3 */ /* 0x000e700000002500 */
[----:B------:R-:W3:Y:S01]  /*0070*/  S2UR UR8, SR_CTAID.Y ;  /* 0x00000000000879c3 */ /* 0x000ee20000002600 */
[----:B0-----:R-:W-:-:S04]  /*0080*/  UPRMT UR4, UR4, 0x8880, URZ ;  /* 0x0000888004047896 */ /* 0x001fc800080000ff */
[----:B------:R-:W-:-:S03]  /*0090*/  UISETP.NE.AND UP0, UPT, UR4, 0x75, UPT ;  /* 0x000000750400788c */ /* 0x000fc6000bf05270 */
[----:B------:R-:W3:Y:S01]  /*00a0*/  LDC R2, c[0x0][0x364] ;  /* 0x0000d900ff027b82 */ /* 0x000ee20000000800 */
[----:B-1----:R-:W-:Y:S02]  /*00b0*/  IMAD R0, R3, UR5, R0 ;  /* 0x0000000503007c24 */ /* 0x002fe4000f8e0200 */
[----:B---3--:R-:W-:-:S03]  /*00c0*/  IMAD R5, R2, UR8, R5 ;  /* 0x0000000802057c24 */ /* 0x008fc6000f8e0205 */
[----:B--2---:R-:W-:Y:S05]  /*00d0*/  BRA.U UP0, `(.L_x_1) ;  /* 0x0000000100447547 */ /* 0x004fea000b800000 */
[----:B------:R-:W-:-:S13]  /*00e0*/  ISETP.GT.AND P0, PT, R5, R0, PT ;  /* 0x000000000500720c */ /* 0x000fda0003f04270 */
[----:B------:R-:W-:Y:S05]  /*00f0*/  @P0 BRA `(.L_x_2) ;  /* 0x0000000000240947 */ /* 0x000fea0003800000 */
[----:B------:R-:W0:Y:S01]  /*0100*/  LDC.64 R2, c[0x0][0x380] ;  /* 0x0000e000ff027b82 */ /* 0x000e220000000a00 */
[----:B------:R-:W1:Y:S02]  /*0110*/  LDCU UR4, c[0x0][0x388] ;  /* 0x00007100ff0477ac */ /* 0x000e640008000800 */
[----:B-1----:R-:W-:Y:S01]  /*0120*/  IMAD R5, R0, UR4, R5 ;  /* 0x0000000400057c24 */ /* 0x002fe2000f8e0205 */
[----:B------:R-:W1:Y:S03]  /*0130*/  LDCU.64 UR4, c[0x0][0x390] ;  /* 0x00007200ff0477ac */ /* 0x000e660008000a00 */
[----:B0-----:R-:W-:-:S05]  /*0140*/  IMAD.WIDE R2, R5, 0x8, R2 ;  /* 0x0000000805027825 */ /* 0x001fca00078e0202 */
[----:B------:R-:W1:Y:S02]  /*0150*/  LDG.E.64 R4, desc[UR6][R2.64] ;  /* 0x0000000602047981 */ /* 0x000e64000c1e1b00 */
[----:B-1----:R-:W-:-:S07]  /*0160*/  DMUL R4, R4, UR4 ;  /* 0x0000000404047c28 */ /* 0x002fce0008000000 */
[----:B------:R-:W-:Y:S01]  /*0170*/  STG.E.64 desc[UR6][R2.64], R4 ;  /* 0x0000000402007986 */ /* 0x000fe2000c101b06 */
[----:B------:R-:W-:Y:S05]  /*0180*/  EXIT ;  /* 0x000000000000794d */ /* 0x000fea0003800000 */
.L_x_2:
[----:B------:R-:W0:Y:S01]  /*0190*/  LDC.64 R2, c[0x0][0x380] ;  /* 0x0000e000ff027b82 */ /* 0x000e220000000a00 */
[----:B------:R-:W1:Y:S02]  /*01a0*/  LDCU UR4, c[0x0][0x388] ;  /* 0x00007100ff0477ac */ /* 0x000e640008000800 */
[----:B-1----:R-:W-:-:S04]  /*01b0*/  IMAD R5, R0, UR4, R5 ;  /* 0x0000000400057c24 */ /* 0x002fc8000f8e0205 */
[----:B0-----:R-:W-:-:S05]  /*01c0*/  IMAD.WIDE R2, R5, 0x8, R2 ;  /* 0x0000000805027825 */ /* 0x001fca00078e0202 */
[----:B------:R-:W-:Y:S01]  /*01d0*/  STG.E.64 desc[UR6][R2.64], RZ ;  /* 0x000000ff02007986 */ /* 0x000fe2000c101b06 */
[----:B------:R-:W-:Y:S05]  /*01e0*/  EXIT ;  /* 0x000000000000794d */ /* 0x000fea0003800000 */
.L_x_1:
        /* <DEDUP_REMOVED lines=11> */
.L_x_3:
[----:B------:R-:W0:Y:S01]  /*02a0*/  LDC.64 R2, c[0x0][0x380] ;  /* 0x0000e000ff027b82 */ /* 0x000e220000000a00 */
[----:B------:R-:W1:Y:S02]  /*02b0*/  LDCU UR4, c[0x0][0x388] ;  /* 0x00007100ff0477ac */ /* 0x000e640008000800 */
[----:B-1----:R-:W-:-:S04]  /*02c0*/  IMAD R5, R0, UR4, R5 ;  /* 0x0000000400057c24 */ /* 0x002fc8000f8e0205 */
[----:B0-----:R-:W-:-:S05]  /*02d0*/  IMAD.WIDE R2, R5, 0x8, R2 ;  /* 0x0000000805027825 */ /* 0x001fca00078e0202 */
[----:B------:R-:W-:Y:S01]  /*02e0*/  STG.E.64 desc[UR6][R2.64], RZ ;  /* 0x000000ff02007986 */ /* 0x000fe2000c101b06 */
[----:B------:R-:W-:Y:S05]  /*02f0*/  EXIT ;  /* 0x000000000000794d */ /* 0x000fea0003800000 */
.L_x_4:
        /* <DEDUP_REMOVED lines=16> */
.L_x_72:


//--------------------- .text._Z4RKSYbbPdiS_iS_iiii --------------------------
	.section	.text._Z4RKSYbbPdiS_iS_iiii,"ax",@progbits
	.align	128
        .global         _Z4RKSYbbPdiS_iS_iiii
        .type           _Z4RKSYbbPdiS_iS_iiii,@function
        .size           _Z4RKSYbbPdiS_iS_iiii,(.L_x_73 - _Z4RKSYbbPdiS_iS_iiii)
        .other          _Z4RKSYbbPdiS_iS_iiii,@"STO_CUDA_ENTRY STV_DEFAULT"
_Z4RKSYbbPdiS_iS_iiii:
.text._Z4RKSYbbPdiS_iS_iiii:
[----:B------:R-:W-:Y:S01]  /*0000*/  LDC R1, c[0x0][0x37c] ;  /* 0x0000df00ff017b82 */ /* 0x000fe20000000800 */
[----:B------:R-:W0:Y:S07]  /*0010*/  LDCU.U8 UR4, c[0x0][0x380] ;  /* 0x00007000ff0477ac */ /* 0x000e2e0008000000 */
[----:B------:R-:W1:Y:S01]  /*0020*/  S2UR UR6, SR_CgaCtaId ;  /* 0x00000000000679c3 */ /* 0x000e620000008800 */
[----:B------:R-:W2:Y:S01]  /*0030*/  S2R R7, SR_TID.X ;  /* 0x0000000000077919 */ /* 0x000ea20000002100 */
[----:B------:R-:W3:Y:S01]  /*0040*/  LDCU UR15, c[0x0][0x360] ;  /* 0x00006c00ff0f77ac */ /* 0x000ee20008000800 */
[----:B------:R-:W4:Y:S01]  /*0050*/  S2R R5, SR_TID.Y ;  /* 0x0000000000057919 */ /* 0x000f220000002200 */
[----:B------:R-:W-:-:S04]  /*0060*/  UMOV UR5, 0x400 ;  /* 0x0000040000057882 */ /* 0x000fc80000000000 */
[----:B------:R-:W5:Y:S01]  /*0070*/  LDC R6, c[0x0][0x360] ;  /* 0x0000d800ff067b82 */ /* 0x000f620000000800 */
[----:B------:R-:W2:Y:S07]  /*0080*/  LDCU.64 UR8, c[0x0][0x358] ;  /* 0x00006b00ff0877ac */ /* 0x000eae0008000a00 */
[----:B------:R-:W5:Y:S01]  /*0090*/  S2UR UR10, SR_CTAID.X ;  /* 0x00000000000a79c3 */ /* 0x000f620000002500 */
[----:B0-----:R-:W-:Y:S02]  /*00a0*/  UPRMT UR7, UR4, 0x8880, URZ ;  /* 0x0000888004077896 */ /* 0x001fe400080000ff */
[----:B---3--:R-:W-:-:S05]  /*00b0*/  UIMAD UR4, UR15, UR15, URZ ;  /* 0x0000000f0f0472a4 */ /* 0x008fca000f8e02ff */
[----:B------:R-:W0:Y:S01]  /*00c0*/  S2UR UR12, SR_CTAID.Y ;  /* 0x00000000000c79c3 */ /* 0x000e220000002600 */
[----:B-1----:R-:W-:Y:S02]  /*00d0*/  ULEA UR5, UR6, UR5, 0x18 ;  /* 0x0000000506057291 */ /* 0x002fe4000f8ec0ff */
[----:B------:R-:W-:Y:S01]  /*00e0*/  USHF.L.U32 UR4, UR4, 0x3, URZ ;  /* 0x0000000304047899 */ /* 0x000fe200080006ff */
[----:B------:R-:W-:Y:S02]  /*00f0*/  UMOV UR6, UR7 ;  /* 0x0000000700067c82 */ /* 0x000fe40008000000 */
[----:B------:R-:W-:Y:S02]  /*0100*/  UISETP.NE.AND UP0, UPT, UR6, URZ, UPT ;  /* 0x000000ff0600728c */ /* 0x000fe4000bf05270 */
[----:B------:R-:W0:Y:S01]  /*0110*/  LDC R4, c[0x0][0x364] ;  /* 0x0000d900ff047b82 */ /* 0x000e220000000800 */
[----:B--2---:R-:W-:Y:S01]  /*0120*/  IMAD R0, R7, UR15, RZ ;  /* 0x0000000f07007c24 */ /* 0x004fe2000f8e02ff */
[----:B------:R-:W-:Y:S01]  /*0130*/  UIADD3 UR11, UPT, UPT, UR4, UR5, URZ ;  /* 0x00000005040b7290 */ /* 0x000fe2000fffe0ff */
[----:B----4-:R-:W-:-:S02]  /*0140*/  IMAD R2, R5, UR15, RZ ;  /* 0x0000000f05027c24 */ /* 0x010fc4000f8e02ff */
[----:B------:R-:W-:Y:S02]  /*0150*/  IMAD.IADD R8, R0, 0x1, R5 ;  /* 0x0000000100087824 */ /* 0x000fe400078e0205 */
[--C-:B-----5:R-:W-:Y:S02]  /*0160*/  IMAD R3, R6, UR10, R7.reuse ;  /* 0x0000000a06037c24 */ /* 0x120fe4000f8e0207 */
[----:B------:R-:W-:Y:S02]  /*0170*/  IMAD.IADD R26, R2, 0x1, R7 ;  /* 0x00000001021a7824 */ /* 0x000fe400078e0207 */
[----:B0-----:R-:W-:Y:S01]  /*0180*/  IMAD R4, R4, UR12, R5 ;  /* 0x0000000c04047c24 */ /* 0x001fe2000f8e0205 */
[----:B------:R-:W-:Y:S06]  /*0190*/  BRA.U UP0, `(.L_x_5) ;  /* 0x0000000900a87547 */ /* 0x000fec000b800000 */
[----:B------:R-:W0:Y:S01]  /*01a0*/  LDCU UR6, c[0x0][0x3bc] ;  /* 0x00007780ff0677ac */ /* 0x000e220008000800 */
[----:B------:R-:W-:Y:S01]  /*01b0*/  CS2R R24, SRZ ;  /* 0x0000000000187805 */ /* 0x000fe2000001ff00 */
[----:B0-----:R-:W-:-:S09]  /*01c0*/  UISETP.GE.AND UP0, UPT, UR6, 0x1, UPT ;  /* 0x000000010600788c */ /* 0x001fd2000bf06270 */
[----:B------:R-:W-:Y:S05]  /*01d0*/  BRA.U !UP0, `(.L_x_6) ;  /* 0x0000000908407547 */ /* 0x000fea000b800000 */
[----:B------:R-:W-:Y:S02]  /*01e0*/  LEA R2, R8, UR5, 0x3 ;  /* 0x0000000508027c11 */ /* 0x000fe4000f8e18ff */
[----:B------:R-:W-:Y:S02]  /*01f0*/  CS2R R24, SRZ ;  /* 0x0000000000187805 */ /* 0x000fe4000001ff00 */
[----:B------:R-:W-:Y:S01]  /*0200*/  LEA R26, R26, UR11, 0x3 ;  /* 0x0000000b1a1a7c11 */ /* 0x000fe2000f8e18ff */
[----:B------:R-:W-:Y:S01]  /*0210*/  ULOP3.LUT UR10, UR15, 0x7, URZ, 0xc0, !UPT ;  /* 0x000000070f0a7892 */ /* 0x000fe2000f8ec0ff */
[----:B------:R-:W-:Y:S01]  /*0220*/  LEA R0, R7, UR4, 0x3 ;  /* 0x0000000407007c11 */ /* 0x000fe2000f8e18ff */
[----:B------:R-:W-:Y:S01]  /*0230*/  ULOP3.LUT UR12, UR15, 0x7f8, URZ, 0xc0, !UPT ;  /* 0x000007f80f0c7892 */ /* 0x000fe2000f8ec0ff */
[----:B------:R-:W-:-:S11]  /*0240*/  UMOV UR4, URZ ;  /* 0x000000ff00047c82 */ /* 0x000fd60008000000 */
.L_x_12:
[----:B0-----:R-:W0:Y:S01]  /*0250*/  LDC.64 R10, c[0x0][0x388] ;  /* 0x0000e200ff0a7b82 */ /* 0x001e220000000a00 */
[----:B------:R-:W1:Y:S01]  /*0260*/  LDCU UR5, c[0x0][0x390] ;  /* 0x00007200ff0577ac */ /* 0x000e620008000800 */
[----:B------:R-:W-:Y:S01]  /*0270*/  IADD3 R13, PT, PT, R7, UR4, RZ ;  /* 0x00000004070d7c10 */ /* 0x000fe2000fffe0ff */
[----:B------:R-:W-:Y:S01]  /*0280*/  VIADD R12, R5, UR4 ;  /* 0x00000004050c7c36 */ /* 0x000fe20008000000 */
[----:B------:R-:W2:Y:S04]  /*0290*/  LDCU UR6, c[0x0][0x3a0] ;  /* 0x00007400ff0677ac */ /* 0x000ea80008000800 */
[----:B------:R-:W3:Y:S01]  /*02a0*/  LDC.64 R8, c[0x0][0x398] ;  /* 0x0000e600ff087b82 */ /* 0x000ee20000000a00 */
[----:B-1----:R-:W-:Y:S01]  /*02b0*/  IMAD R13, R13, UR5, R4 ;  /* 0x000000050d0d7c24 */ /* 0x002fe2000f8e0204 */
[----:B------:R-:W1:Y:S01]  /*02c0*/  LDCU UR5, c[0x0][0x3bc] ;  /* 0x00007780ff0577ac */ /* 0x000e620008000800 */
[----:B--2---:R-:W-:-:S02]  /*02d0*/  IMAD R15, R12, UR6, R3 ;  /* 0x000000060c0f7c24 */ /* 0x004fc4000f8e0203 */
[----:B0-----:R-:W-:-:S06]  /*02e0*/  IMAD.WIDE R10, R13, 0x8, R10 ;  /* 0x000000080d0a7825 */ /* 0x001fcc00078e020a */
[----:B------:R-:W2:Y:S01]  /*02f0*/  LDG.E.64 R10, desc[UR8][R10.64] ;  /* 0x000000080a0a7981 */ /* 0x000ea2000c1e1b00 */
[----:B---3--:R-:W-:-:S06]  /*0300*/  IMAD.WIDE R8, R15, 0x8, R8 ;  /* 0x000000080f087825 */ /* 0x008fcc00078e0208 */
[----:B------:R-:W3:Y:S01]  /*0310*/  LDG.E.64 R8, desc[UR8][R8.64] ;  /* 0x0000000808087981 */ /* 0x000ee2000c1e1b00 */
[----:B------:R-:W-:Y:S01]  /*0320*/  UISETP.GE.U32.AND UP1, UPT, UR15, 0x8, UPT ;  /* 0x000000080f00788c */ /* 0x000fe2000bf26070 */
[----:B------:R-:W-:Y:S01]  /*0330*/  HFMA2 R20, -RZ, RZ, 0, 0 ;  /* 0x00000000ff147431 */ /* 0x000fe200000001ff */
[----:B------:R-:W-:-:S04]  /*0340*/  UIADD3 UR4, UPT, UPT, UR15, UR4, URZ ;  /* 0x000000040f047290 */ /* 0x000fc8000fffe0ff */
[----:B-1----:R-:W-:Y:S01]  /*0350*/  UISETP.GE.AND UP0, UPT, UR4, UR5, UPT ;  /* 0x000000050400728c */ /* 0x002fe2000bf06270 */
[----:B--2---:R0:W-:Y:S04]  /*0360*/  STS.64 [R2], R10 ;  /* 0x0000000a02007388 */ /* 0x0041e80000000a00 */
[----:B---3--:R0:W-:Y:S01]  /*0370*/  STS.64 [R26], R8 ;  /* 0x000000081a007388 */ /* 0x0081e20000000a00 */
[----:B------:R-:W-:Y:S06]  /*0380*/  BAR.SYNC.DEFER_BLOCKING 0x0 ;  /* 0x0000000000007b1d */ /* 0x000fec0000010000 */
[----:B------:R-:W-:Y:S05]  /*0390*/  BRA.U !UP1, `(.L_x_7) ;  /* 0x0000000109c87547 */ /* 0x000fea000b800000 */
[----:B------:R-:W1:Y:S01]  /*03a0*/  S2UR UR7, SR_CgaCtaId ;  /* 0x00000000000779c3 */ /* 0x000e620000008800 */
[----:B------:R-:W-:Y:S01]  /*03b0*/  ULOP3.LUT UR5, UR15, 0xfffffff8, URZ, 0xc0, !UPT ;  /* 0xfffffff80f057892 */ /* 0x000fe2000f8ec0ff */
[----:B------:R-:W-:-:S03]  /*03c0*/  UMOV UR6, 0x400 ;  /* 0x0000040000067882 */ /* 0x000fc60000000000 */
[----:B------:R-:W-:Y:S02]  /*03d0*/  UIADD3 UR5, UPT, UPT, -UR5, URZ, URZ ;  /* 0x000000ff05057290 */ /* 0x000fe4000fffe1ff */
[----:B-1----:R-:W-:-:S12]  /*03e0*/  ULEA UR6, UR7, UR6, 0x18 ;  /* 0x0000000607067291 */ /* 0x002fd8000f8ec0ff */
.L_x_8:
[----:B------:R-:W-:Y:S01]  /*03f0*/  LEA R19, R5, UR6, 0x3 ;  /* 0x0000000605137c11 */ /* 0x000fe2000f8e18ff */
[----:B------:R-:W-:Y:S01]  /*0400*/  LDS.64 R16, [R0+UR6] ;  /* 0x0000000600107984 */ /* 0x000fe20008000a00 */
[----:B0-----:R-:W-:Y:S01]  /*0410*/  VIADD R9, R0, UR6 ;  /* 0x0000000600097c36 */ /* 0x001fe20008000000 */
[----:B------:R-:W-:Y:S01]  /*0420*/  UIADD3 UR5, UPT, UPT, UR5, 0x8, URZ ;  /* 0x0000000805057890 */ /* 0x000fe2000fffe0ff */
[C---:B------:R-:W-:Y:S01]  /*0430*/  LEA R23, R6.reuse, R19, 0x3 ;  /* 0x0000001306177211 */ /* 0x040fe200078e18ff */
[----:B------:R-:W0:Y:S01]  /*0440*/  LDS.64 R10, [R19] ;  /* 0x00000000130a7984 */ /* 0x000e220000000a00 */
[C---:B------:R-:W-:Y:S01]  /*0450*/  IMAD R27, R6.reuse, 0x8, R9 ;  /* 0x00000008061b7824 */ /* 0x040fe200078e0209 */
[----:B------:R-:W-:Y:S01]  /*0460*/  UISETP.NE.AND UP1, UPT, UR5, URZ, UPT ;  /* 0x000000ff0500728c */ /* 0x000fe2000bf25270 */
[----:B------:R-:W-:Y:S01]  /*0470*/  LEA R28, R6, R23, 0x3 ;  /* 0x00000017061c7211 */ /* 0x000fe200078e18ff */
[----:B------:R-:W-:Y:S01]  /*0480*/  LDS.64 R14, [R23] ;  /* 0x00000000170e7984 */ /* 0x000fe20000000a00 */
[----:B------:R-:W-:-:S02]  /*0490*/  ULEA UR6, UR15, UR6, 0x6 ;  /* 0x000000060f067291 */ /* 0x000fc4000f8e30ff */
[C---:B------:R-:W-:Y:S01]  /*04a0*/  LEA R22, R6.reuse, R28, 0x3 ;  /* 0x0000001c06167211 */ /* 0x040fe200078e18ff */
[----:B------:R1:W2:Y:S04]  /*04b0*/  LDS.64 R8, [R27] ;  /* 0x000000001b087984 */ /* 0x0002a80000000a00 */
[----:B------:R3:W-:Y:S01]  /*04c0*/  LDS.64 R20, [R28] ;  /* 0x000000001c147984 */ /* 0x0007e20000000a00 */
[----:B-1----:R-:W-:-:S04]  /*04d0*/  IMAD R27, R6, 0x8, R27 ;  /* 0x00000008061b7824 */ /* 0x002fc800078e021b */
[C---:B------:R-:W-:Y:S01]  /*04e0*/  IMAD R29, R6.reuse, 0x8, R27 ;  /* 0x00000008061d7824 */ /* 0x040fe200078e021b */
[----:B------:R-:W1:Y:S03]  /*04f0*/  LDS.64 R12, [R27] ;  /* 0x000000001b0c7984 */ /* 0x000e660000000a00 */
[C---:B------:R-:W-:Y:S01]  /*0500*/  IMAD R23, R6.reuse, 0x8, R29 ;  /* 0x0000000806177824 */ /* 0x040fe200078e021d */
[----:B------:R4:W-:Y:S03]  /*0510*/  LDS.64 R18, [R29] ;  /* 0x000000001d127984 */ /* 0x0009e60000000a00 */
[----:B---3--:R-:W-:-:S04]  /*0520*/  IMAD R28, R6, 0x8, R23 ;  /* 0x00000008061c7824 */ /* 0x008fc800078e0217 */
[C---:B----4-:R-:W-:Y:S01]  /*0530*/  IMAD R29, R6.reuse, 0x8, R28 ;  /* 0x00000008061d7824 */ /* 0x050fe200078e021c */
[----:B0-----:R-:W-:Y:S01]  /*0540*/  DFMA R10, R10, R16, R24 ;  /* 0x000000100a0a722b */ /* 0x001fe20000000018 */
[----:B------:R0:W3:Y:S01]  /*0550*/  LDS.64 R16, [R22] ;  /* 0x0000000016107984 */ /* 0x0000e20000000a00 */
[----:B------:R-:W-:-:S04]  /*0560*/  LEA R25, R6, R22, 0x3 ;  /* 0x0000001606197211 */ /* 0x000fc800078e18ff */
[C---:B------:R-:W-:Y:S02]  /*0570*/  LEA R27, R6.reuse, R25, 0x3 ;  /* 0x00000019061b7211 */ /* 0x040fe400078e18ff */
[----:B--2---:R-:W-:Y:S01]  /*0580*/  DFMA R14, R14, R8, R10 ;  /* 0x000000080e0e722b */ /* 0x004fe2000000000a */
[----:B------:R-:W-:Y:S01]  /*0590*/  LDS.64 R8, [R25] ;  /* 0x0000000019087984 */ /* 0x000fe20000000a00 */
[----:B0-----:R-:W-:-:S03]  /*05a0*/  LEA R22, R6, R29, 0x3 ;  /* 0x0000001d06167211 */ /* 0x001fc600078e18ff */
[----:B------:R-:W0:Y:S04]  /*05b0*/  LDS.64 R10, [R23] ;  /* 0x00000000170a7984 */ /* 0x000e280000000a00 */
[----:B------:R-:W-:Y:S01]  /*05c0*/  LDS.64 R22, [R22] ;  /* 0x0000000016167984 */ /* 0x000fe20000000a00 */
[----:B-1----:R-:W-:-:S03]  /*05d0*/  DFMA R20, R20, R12, R14 ;  /* 0x0000000c1414722b */ /* 0x002fc6000000000e */
[----:B------:R1:W-:Y:S04]  /*05e0*/  LDS.64 R12, [R27] ;  /* 0x000000001b0c7984 */ /* 0x0003e80000000a00 */
[----:B------:R-:W2:Y:S01]  /*05f0*/  LDS.64 R14, [R28] ;  /* 0x000000001c0e7984 */ /* 0x000ea20000000a00 */
[----:B-1----:R-:W-:-:S05]  /*0600*/  LEA R27, R6, R27, 0x3 ;  /* 0x0000001b061b7211 */ /* 0x002fca00078e18ff */
[----:B------:R-:W-:Y:S01]  /*0610*/  IMAD R24, R6, 0x8, R27 ;  /* 0x0000000806187824 */ /* 0x000fe200078e021b */
[----:B---3--:R-:W-:-:S05]  /*0620*/  DFMA R16, R16, R18, R20 ;  /* 0x000000121010722b */ /* 0x008fca0000000014 */
[----:B------:R-:W-:Y:S04]  /*0630*/  LDS.64 R24, [R24] ;  /* 0x0000000018187984 */ /* 0x000fe80000000a00 */
[----:B------:R-:W-:Y:S04]  /*0640*/  LDS.64 R18, [R27] ;  /* 0x000000001b127984 */ /* 0x000fe80000000a00 */
[----:B------:R-:W1:Y:S01]  /*0650*/  LDS.64 R20, [R29] ;  /* 0x000000001d147984 */ /* 0x000e620000000a00 */
[----:B0-----:R-:W-:-:S08]  /*0660*/  DFMA R8, R8, R10, R16 ;  /* 0x0000000a0808722b */ /* 0x001fd00000000010 */
[----:B--2---:R-:W-:-:S08]  /*0670*/  DFMA R8, R12, R14, R8 ;  /* 0x0000000e0c08722b */ /* 0x004fd00000000008 */
[----:B-1----:R-:W-:-:S08]  /*0680*/  DFMA R8, R18, R20, R8 ;  /* 0x000000141208722b */ /* 0x002fd00000000008 */
[----:B------:R-:W-:Y:S01]  /*0690*/  DFMA R24, R24, R22, R8 ;  /* 0x000000161818722b */ /* 0x000fe20000000008 */
[----:B------:R-:W-:Y:S10]  /*06a0*/  BRA.U UP1, `(.L_x_8) ;  /* 0xfffffffd01507547 */ /* 0x000ff4000b83ffff */
[----:B------:R-:W-:-:S07]  /*06b0*/  MOV R20, UR12 ;  /* 0x0000000c00147c02 */ /* 0x000fce0008000f00 */
.L_x_7:
[----:B------:R-:W-:-:S09]  /*06c0*/  UISETP.NE.AND UP1, UPT, UR10, URZ, UPT ;  /* 0x000000ff0a00728c */ /* 0x000fd2000bf25270 */
[----:B------:R-:W-:Y:S05]  /*06d0*/  BRA.U !UP1, `(.L_x_9) ;  /* 0x0000000109f87547 */ /* 0x000fea000b800000 */
[----:B------:R-:W-:Y:S02]  /*06e0*/  UIADD3 UR5, UPT, UPT, UR10, -0x1, URZ ;  /* 0xffffffff0a057890 */ /* 0x000fe4000fffe0ff */
[----:B------:R-:W-:Y:S02]  /*06f0*/  ULOP3.LUT UP2, UR7, UR15, 0x3, URZ, 0xc0, !UPT ;  /* 0x000000030f077892 */ /* 0x000fe4000f84c0ff */
[----:B------:R-:W-:-:S09]  /*0700*/  UISETP.GE.U32.AND UP1, UPT, UR5, 0x3, UPT ;  /* 0x000000030500788c */ /* 0x000fd2000bf26070 */
[----:B------:R-:W-:Y:S05]  /*0710*/  BRA.U !UP1, `(.L_x_10) ;  /* 0x0000000109687547 */ /* 0x000fea000b800000 */
[----:B------:R-:W1:Y:S01]  /*0720*/  S2UR UR6, SR_CgaCtaId ;  /* 0x00000000000679c3 */ /* 0x000e620000008800 */
[----:B------:R-:W-:Y:S01]  /*0730*/  UMOV UR5, 0x400 ;  /* 0x0000040000057882 */ /* 0x000fe20000000000 */
[C---:B0-----:R-:W-:Y:S02]  /*0740*/  IMAD R9, R20.reuse, UR15, R7 ;  /* 0x0000000f14097c24 */ /* 0x041fe4000f8e0207 */
[C---:B------:R-:W-:Y:S02]  /*0750*/  IMAD R8, R20.reuse, UR15, R5 ;  /* 0x0000000f14087c24 */ /* 0x040fe4000f8e0205 */
[----:B------:R-:W-:Y:S01]  /*0760*/  VIADD R20, R20, 0x4 ;  /* 0x0000000414147836 */ /* 0x000fe20000000000 */
[----:B------:R-:W-:-:S05]  /*0770*/  LEA R23, R9, UR11, 0x3 ;  /* 0x0000000b09177c11 */ /* 0x000fca000f8e18ff */
[----:B------:R-:W-:Y:S01]  /*0780*/  LDS.64 R18, [R23] ;  /* 0x0000000017127984 */ /* 0x000fe20000000a00 */
[----:B------:R-:W-:-:S04]  /*0790*/  IMAD R29, R6, 0x8, R23 ;  /* 0x00000008061d7824 */ /* 0x000fc800078e0217 */
[----:B------:R-:W-:Y:S01]  /*07a0*/  IMAD R28, R6, 0x8, R29 ;  /* 0x00000008061c7824 */ /* 0x000fe200078e021d */
[----:B------:R-:W-:Y:S04]  /*07b0*/  LDS.64 R14, [R29] ;  /* 0x000000001d0e7984 */ /* 0x000fe80000000a00 */
[----:B------:R0:W-:Y:S01]  /*07c0*/  LDS.64 R10, [R28] ;  /* 0x000000001c0a7984 */ /* 0x0001e20000000a00 */
[----:B-1----:R-:W-:-:S06]  /*07d0*/  ULEA UR5, UR6, UR5, 0x18 ;  /* 0x0000000506057291 */ /* 0x002fcc000f8ec0ff */
[----:B------:R-:W-:Y:S01]  /*07e0*/  LEA R21, R8, UR5, 0x3 ;  /* 0x0000000508157c11 */ /* 0x000fe2000f8e18ff */
[----:B0-----:R-:W-:-:S03]  /*07f0*/  IMAD R28, R6, 0x8, R28 ;  /* 0x00000008061c7824 */ /* 0x001fc600078e021c */
[C---:B------:R-:W-:Y:S01]  /*0800*/  LEA R27, R6.reuse, R21, 0x3 ;  /* 0x00000015061b7211 */ /* 0x040fe200078e18ff */
[----:B------:R-:W0:Y:S03]  /*0810*/  LDS.64 R16, [R21] ;  /* 0x0000000015107984 */ /* 0x000e260000000a00 */
[C---:B------:R-:W-:Y:S01]  /*0820*/  LEA R22, R6.reuse, R27, 0x3 ;  /* 0x0000001b06167211 */ /* 0x040fe200078e18ff */
[----:B------:R-:W1:Y:S03]  /*0830*/  LDS.64 R12, [R27] ;  /* 0x000000001b0c7984 */ /* 0x000e660000000a00 */
[----:B------:R-:W-:Y:S01]  /*0840*/  LEA R23, R6, R22, 0x3 ;  /* 0x0000001606177211 */ /* 0x000fe200078e18ff */
[----:B------:R-:W2:Y:S01]  /*0850*/  LDS.64 R8, [R22] ;  /* 0x0000000016087984 */ /* 0x000ea20000000a00 */
[----:B0-----:R-:W-:-:S03]  /*0860*/  DFMA R18, R16, R18, R24 ;  /* 0x000000121012722b */ /* 0x001fc60000000018 */
[----:B------:R-:W-:Y:S04]  /*0870*/  LDS.64 R24, [R28] ;  /* 0x000000001c187984 */ /* 0x000fe80000000a00 */
[----:B------:R-:W0:Y:S01]  /*0880*/  LDS.64 R16, [R23] ;  /* 0x0000000017107984 */ /* 0x000e220000000a00 */
[----:B-1----:R-:W-:-:S08]  /*0890*/  DFMA R12, R12, R14, R18 ;  /* 0x0000000e0c0c722b */ /* 0x002fd00000000012 */
[----:B--2---:R-:W-:-:S08]  /*08a0*/  DFMA R8, R8, R10, R12 ;  /* 0x0000000a0808722b */ /* 0x004fd0000000000c */
[----:B0-----:R-:W-:-:S11]  /*08b0*/  DFMA R24, R16, R24, R8 ;  /* 0x000000181018722b */ /* 0x001fd60000000008 */
.L_x_10:
[----:B------:R-:W-:Y:S05]  /*08c0*/  BRA.U !UP2, `(.L_x_9) ;  /* 0x000000010a7c7547 */ /* 0x000fea000b800000 */
[----:B------:R-:W-:Y:S02]  /*08d0*/  UISETP.NE.AND UP1, UPT, UR7, 0x1, UPT ;  /* 0x000000010700788c */ /* 0x000fe4000bf25270 */
[----:B------:R-:W-:-:S04]  /*08e0*/  ULOP3.LUT UR5, UR15, 0x1, URZ, 0xc0, !UPT ;  /* 0x000000010f057892 */ /* 0x000fc8000f8ec0ff */
[----:B------:R-:W-:-:S03]  /*08f0*/  UISETP.NE.U32.AND UP2, UPT, UR5, 0x1, UPT ;  /* 0x000000010500788c */ /* 0x000fc6000bf45070 */
[----:B------:R-:W-:Y:S08]  /*0900*/  BRA.U !UP1, `(.L_x_11) ;  /* 0x0000000109407547 */ /* 0x000ff0000b800000 */
[----:B------:R-:W1:Y:S01]  /*0910*/  S2UR UR6, SR_CgaCtaId ;  /* 0x00000000000679c3 */ /* 0x000e620000008800 */
[----:B------:R-:W-:Y:S01]  /*0920*/  UMOV UR5, 0x400 ;  /* 0x0000040000057882 */ /* 0x000fe20000000000 */
[C---:B0-----:R-:W-:Y:S02]  /*0930*/  IMAD R9, R20.reuse, UR15, R7 ;  /* 0x0000000f14097c24 */ /* 0x041fe4000f8e0207 */
[C---:B------:R-:W-:Y:S01]  /*0940*/  IMAD R8, R20.reuse, UR15, R5 ;  /* 0x0000000f14087c24 */ /* 0x040fe2000f8e0205 */
[----:B------:R-:W-:Y:S02]  /*0950*/  IADD3 R20, PT, PT, R20, 0x2, RZ ;  /* 0x0000000214147810 */ /* 0x000fe40007ffe0ff */
[----:B------:R-:W-:-:S04]  /*0960*/  LEA R19, R9, UR11, 0x3 ;  /* 0x0000000b09137c11 */ /* 0x000fc8000f8e18ff */
[----:B------:R-:W-:Y:S01]  /*0970*/  LEA R10, R6, R19, 0x3 ;  /* 0x00000013060a7211 */ /* 0x000fe200078e18ff */
[----:B------:R-:W-:Y:S05]  /*0980*/  LDS.64 R12, [R19] ;  /* 0x00000000130c7984 */ /* 0x000fea0000000a00 */
[----:B------:R-:W-:Y:S01]  /*0990*/  LDS.64 R10, [R10] ;  /* 0x000000000a0a7984 */ /* 0x000fe20000000a00 */
[----:B-1----:R-:W-:-:S06]  /*09a0*/  ULEA UR5, UR6, UR5, 0x18 ;  /* 0x0000000506057291 */ /* 0x002fcc000f8ec0ff */
[----:B------:R-:W-:-:S05]  /*09b0*/  LEA R17, R8, UR5, 0x3 ;  /* 0x0000000508117c11 */ /* 0x000fca000f8e18ff */
[----:B------:R-:W0:Y:S01]  /*09c0*/  LDS.64 R14, [R17] ;  /* 0x00000000110e7984 */ /* 0x000e220000000a00 */
[----:B------:R-:W-:-:S06]  /*09d0*/  IMAD R8, R6, 0x8, R17 ;  /* 0x0000000806087824 */ /* 0x000fcc00078e0211 */
[----:B------:R-:W1:Y:S01]  /*09e0*/  LDS.64 R8, [R8] ;  /* 0x0000000008087984 */ /* 0x000e620000000a00 */
[----:B0-----:R-:W-:-:S08]  /*09f0*/  DFMA R12, R14, R12, R24 ;  /* 0x0000000c0e0c722b */ /* 0x001fd00000000018 */
[----:B-1----:R-:W-:-:S11]  /*0a00*/  DFMA R24, R8, R10, R12 ;  /* 0x0000000a0818722b */ /* 0x002fd6000000000c */
.L_x_11:
[----:B------:R-:W-:Y:S05]  /*0a10*/  BRA.U UP2, `(.L_x_9) ;  /* 0x0000000102287547 */ /* 0x000fea000b800000 */
[----:B------:R-:W1:Y:S01]  /*0a20*/  S2UR UR6, SR_CgaCtaId ;  /* 0x00000000000679c3 */ /* 0x000e620000008800 */
[----:B------:R-:W-:Y:S01]  /*0a30*/  UMOV UR5, 0x400 ;  /* 0x0000040000057882 */ /* 0x000fe20000000000 */
[C---:B0-----:R-:W-:Y:S02]  /*0a40*/  IMAD R8, R20.reuse, UR15, R7 ;  /* 0x0000000f14087c24 */ /* 0x041fe4000f8e0207 */
[----:B------:R-:W-:-:S03]  /*0a50*/  IMAD R20, R20, UR15, R5 ;  /* 0x0000000f14147c24 */ /* 0x000fc6000f8e0205 */
[----:B------:R-:W-:-:S06]  /*0a60*/  LEA R10, R8, UR11, 0x3 ;  /* 0x0000000b080a7c11 */ /* 0x000fcc000f8e18ff */
[----:B------:R-:W-:Y:S01]  /*0a70*/  LDS.64 R10, [R10] ;  /* 0x000000000a0a7984 */ /* 0x000fe20000000a00 */
[----:B-1----:R-:W-:-:S06]  /*0a80*/  ULEA UR5, UR6, UR5, 0x18 ;  /* 0x0000000506057291 */ /* 0x002fcc000f8ec0ff */
[----:B------:R-:W-:-:S06]  /*0a90*/  LEA R8, R20, UR5, 0x3 ;  /* 0x0000000514087c11 */ /* 0x000fcc000f8e18ff */
[----:B------:R-:W0:Y:S02]  /*0aa0*/  LDS.64 R8, [R8] ;  /* 0x0000000008087984 */ /* 0x000e240000000a00 */
[----:B0-----:R-:W-:-:S11]  /*0ab0*/  DFMA R24, R8, R10, R24 ;  /* 0x0000000a0818722b */ /* 0x001fd60000000018 */
.L_x_9:
[----:B------:R-:W-:Y:S06]  /*0ac0*/  BAR.SYNC.DEFER_BLOCKING 0x0 ;  /* 0x0000000000007b1d */ /* 0x000fec0000010000 */
[----:B------:R-:W-:Y:S05]  /*0ad0*/  BRA.U !UP0, `(.L_x_12) ;  /* 0xfffffff508dc7547 */ /* 0x000fea000b83ffff */
.L_x_6:
[----:B------:R-:W1:Y:S01]  /*0ae0*/  LDCU.S8 UR4, c[0x0][0x381] ;  /* 0x00007020ff0477ac */ /* 0x000e620008000200 */
[----:B------:R-:W-:-:S04]  /*0af0*/  ISETP.GT.AND P0, PT, R3, R4, PT ;  /* 0x000000040300720c */ /* 0x000fc80003f04270 */
[----:B-1----:R-:W-:-:S13]  /*0b00*/  ISETP.EQ.OR P0, PT, RZ, UR4, P0 ;  /* 0x00000004ff007c0c */ /* 0x002fda0008702670 */
[----:B------:R-:W-:Y:S05]  /*0b10*/  @P0 BRA `(.L_x_13) ;  /* 0x0000000000200947 */ /* 0x000fea0003800000 */
[----:B------:R-:W0:Y:S01]  /*0b20*/  LDC.64 R6, c[0x0][0x3a8] ;  /* 0x0000ea00ff067b82 */ /* 0x000e220000000a00 */
[----:B------:R-:W1:Y:S02]  /*0b30*/  LDCU UR5, c[0x0][0x3b0] ;  /* 0x00007600ff0577ac */ /* 0x000e640008000800 */
[----:B-1----:R-:W-:-:S04]  /*0b40*/  IMAD R3, R3, UR5, R4 ;  /* 0x0000000503037c24 */ /* 0x002fc8000f8e0204 */
[----:B0-----:R-:W-:-:S05]  /*0b50*/  IMAD.WIDE R2, R3, 0x8, R6 ;  /* 0x0000000803027825 */ /* 0x001fca00078e0206 */
[----:B------:R-:W2:Y:S02]  /*0b60*/  LDG.E.64 R4, desc[UR8][R2.64] ;  /* 0x0000000802047981 */ /* 0x000ea4000c1e1b00 */
[----:B--2---:R-:W-:-:S07]  /*0b70*/  DADD R4, R4, -R24 ;  /* 0x0000000004047229 */ /* 0x004fce0000000818 */
[----:B------:R-:W-:Y:S01]  /*0b80*/  STG.E.64 desc[UR8][R2.64], R4 ;  /* 0x0000000402007986 */ /* 0x000fe2000c101b08 */
[----:B------:R-:W-:Y:S05]  /*0b90*/  EXIT ;  /* 0x000000000000794d */ /* 0x000fea0003800000 */
.L_x_13:
[----:B------:R-:W-:-:S13]  /*0ba0*/  ISETP.NE.AND P0, PT, RZ, UR4, PT ;  /* 0x00000004ff007c0c */ /* 0x000fda000bf05270 */
[----:B------:R-:W-:Y:S05]  /*0bb0*/  @P0 EXIT ;  /* 0x000000000000094d */ /* 0x000fea0003800000 */
[----:B------:R-:W1:Y:S01]  /*0bc0*/  LDC.64 R6, c[0x0][0x3a8] ;  /* 0x0000ea00ff067b82 */ /* 0x000e620000000a00 */
[----:B------:R-:W2:Y:S02]  /*0bd0*/  LDCU UR5, c[0x0][0x3b0] ;  /* 0x00007600ff0577ac */ /* 0x000ea40008000800 */
[----:B--2---:R-:W-:-:S04]  /*0be0*/  IMAD R3, R3, UR5, R4 ;  /* 0x0000000503037c24 */ /* 0x004fc8000f8e0204 */
[----:B-1----:R-:W-:-:S05]  /*0bf0*/  IMAD.WIDE R6, R3, 0x8, R6 ;  /* 0x0000000803067825 */ /* 0x002fca00078e0206 */
[----:B0-----:R-:W2:Y:S02]  /*0c00*/  LDG.E.64 R2, desc[UR8][R6.64] ;  /* 0x0000000806027981 */ /* 0x001ea4000c1e1b00 */
[----:B--2---:R-:W-:-:S07]  /*0c10*/  DADD R24, -R24, R2 ;  /* 0x0000000018187229 */ /* 0x004fce0000000102 */
[----:B------:R-:W-:Y:S01]  /*0c20*/  STG.E.64 desc[UR8][R6.64], R24 ;  /* 0x0000001806007986 */ /* 0x000fe2000c101b08 */
[----:B------:R-:W-:Y:S05]  /*0c30*/  EXIT ;  /* 0x000000000000794d */ /* 0x000fea0003800000 */
.L_x_5:
[----:B------:R-:W0:Y:S01]  /*0c40*/  LDCU UR4, c[0x0][0x3bc] ;  /* 0x00007780ff0477ac */ /* 0x000e220008000800 */
[----:B------:R-:W-:Y:S01]  /*0c50*/  CS2R R22, SRZ ;  /* 0x0000000000167805 */ /* 0x000fe2000001ff00 */
[----:B0-----:R-:W-:-:S09]  /*0c60*/  UISETP.GE.AND UP0, UPT, UR4, 0x1, UPT ;  /* 0x000000010400788c */ /* 0x001fd2000bf06270 */
[----:B------:R-:W-:Y:S05]  /*0c70*/  BRA.U !UP0, `(.L_x_14) ;  /* 0x0000000908a47547 */ /* 0x000fea000b800000 */
[----:B------:R-:W0:Y:S01]  /*0c80*/  LDCU UR6, c[0x0][0x3a0] ;  /* 0x00007400ff0677ac */ /* 0x000e220008000800 */
[----:B------:R-:W-:Y:S02]  /*0c90*/  LEA R25, R8, UR11, 0x3 ;  /* 0x0000000b08197c11 */ /* 0x000fe4000f8e18ff */
[----:B------:R-:W-:Y:S02]  /*0ca0*/  CS2R R22, SRZ ;  /* 0x0000000000167805 */ /* 0x000fe4000001ff00 */
[----:B------:R-:W-:Y:S01]  /*0cb0*/  LEA R24, R26, UR5, 0x3 ;  /* 0x000000051a187c11 */ /* 0x000fe2000f8e18ff */
[----:B------:R-:W1:Y:S01]  /*0cc0*/  LDCU UR4, c[0x0][0x390] ;  /* 0x00007200ff0477ac */ /* 0x000e620008000800 */
[----:B------:R-:W-:-:S04]  /*0cd0*/  UIADD3 UR12, UPT, UPT, UR15, -0x1, URZ ;  /* 0xffffffff0f0c7890 */ /* 0x000fc8000fffe0ff */
[----:B------:R-:W-:-:S04]  /*0ce0*/  ULEA.HI UR13, UR12, 0x1, URZ, 0x1f ;  /* 0x000000010c0d7891 */ /* 0x000fc8000f8ff8ff */
[----:B------:R-:W-:Y:S01]  /*0cf0*/  ULOP3.LUT UR14, UR13, 0x7ffffff8, URZ, 0xc0, !UPT ;  /* 0x7ffffff80d0e7892 */ /* 0x000fe2000f8ec0ff */
[----:B0-----:R-:W-:Y:S02]  /*0d00*/  IMAD R5, R3, UR6, R5 ;  /* 0x0000000603057c24 */ /* 0x001fe4000f8e0205 */
[----:B-1----:R-:W-:Y:S01]  /*0d10*/  IMAD R26, R4, UR4, R7 ;  /* 0x00000004041a7c24 */ /* 0x002fe2000f8e0207 */
[----:B------:R-:W-:-:S08]  /*0d20*/  UMOV UR4, URZ ;  /* 0x000000ff00047c82 */ /* 0x000fd00008000000 */
.L_x_20:
[----:B0-----:R-:W0:Y:S01]  /*0d30*/  LDC.64 R6, c[0x0][0x388] ;  /* 0x0000e200ff067b82 */ /* 0x001e220000000a00 */
[----:B------:R-:W-:Y:S01]  /*0d40*/  VIADD R11, R26, UR4 ;  /* 0x000000041a0b7c36 */ /* 0x000fe20008000000 */
[----:B------:R-:W-:Y:S01]  /*0d50*/  IADD3 R13, PT, PT, R5, UR4, RZ ;  /* 0x00000004050d7c10 */ /* 0x000fe2000fffe0ff */
[----:B------:R-:W1:Y:S05]  /*0d60*/  LDCU UR5, c[0x0][0x3bc] ;  /* 0x00007780ff0577ac */ /* 0x000e6a0008000800 */
[----:B------:R-:W2:Y:S01]  /*0d70*/  LDC.64 R8, c[0x0][0x398] ;  /* 0x0000e600ff087b82 */ /* 0x000ea20000000a00 */
[----:B0-----:R-:W-:-:S06]  /*0d80*/  IMAD.WIDE R6, R11, 0x8, R6 ;  /* 0x000000080b067825 */ /* 0x001fcc00078e0206 */
[----:B------:R-:W3:Y:S01]  /*0d90*/  LDG.E.64 R6, desc[UR8][R6.64] ;  /* 0x0000000806067981 */ /* 0x000ee2000c1e1b00 */
[----:B--2---:R-:W-:-:S06]  /*0da0*/  IMAD.WIDE R8, R13, 0x8, R8 ;  /* 0x000000080d087825 */ /* 0x004fcc00078e0208 */
[----:B------:R-:W2:Y:S01]  /*0db0*/  LDG.E.64 R8, desc[UR8][R8.64] ;  /* 0x0000000808087981 */ /* 0x000ea2000c1e1b00 */
[----:B------:R-:W-:Y:S02]  /*0dc0*/  UISETP.GE.U32.AND UP2, UPT, UR15, 0xf, UPT ;  /* 0x0000000f0f00788c */ /* 0x000fe4000bf46070 */
[----:B------:R-:W-:Y:S02]  /*0dd0*/  UIADD3 UR4, UPT, UPT, UR15, UR4, URZ ;  /* 0x000000040f047290 */ /* 0x000fe4000fffe0ff */
[----:B------:R-:W-:Y:S02]  /*0de0*/  ULOP3.LUT UR10, UR13, 0x7, URZ, 0xc0, !UPT ;  /* 0x000000070d0a7892 */ /* 0x000fe4000f8ec0ff */
[----:B-1----:R-:W-:Y:S02]  /*0df0*/  UISETP.GE.AND UP0, UPT, UR4, UR5, UPT ;  /* 0x000000050400728c */ /* 0x002fe4000bf06270 */
[----:B------:R-:W-:Y:S01]  /*0e00*/  UISETP.NE.AND UP1, UPT, UR10, URZ, UPT ;  /* 0x000000ff0a00728c */ /* 0x000fe2000bf25270 */
[----:B------:R-:W-:Y:S01]  /*0e10*/  UMOV UR5, URZ ;  /* 0x000000ff00057c82 */ /* 0x000fe20008000000 */
[----:B---3--:R0:W-:Y:S04]  /*0e20*/  STS.64 [R24], R6 ;  /* 0x0000000618007388 */ /* 0x0081e80000000a00 */
[----:B--2---:R0:W-:Y:S01]  /*0e30*/  STS.64 [R25], R8 ;  /* 0x0000000819007388 */ /* 0x0041e20000000a00 */
[----:B------:R-:W-:Y:S06]  /*0e40*/  BAR.SYNC.DEFER_BLOCKING 0x0 ;  /* 0x0000000000007b1d */ /* 0x000fec0000010000 */
[----:B------:R-:W-:Y:S05]  /*0e50*/  BRA.U !UP2, `(.L_x_15) ;  /* 0x000000010af47547 */ /* 0x000fea000b800000 */
[----:B------:R-:W1:Y:S01]  /*0e60*/  S2UR UR6, SR_CgaCtaId ;  /* 0x00000000000679c3 */ /* 0x000e620000008800 */
[----:B------:R-:W-:Y:S02]  /*0e70*/  UMOV UR5, 0x400 ;  /* 0x0000040000057882 */ /* 0x000fe40000000000 */
[----:B-1----:R-:W-:-:S03]  /*0e80*/  ULEA UR7, UR6, UR5, 0x18 ;  /* 0x0000000506077291 */ /* 0x002fc6000f8ec0ff */
[----:B------:R-:W-:Y:S01]  /*0e90*/  UMOV UR5, URZ ;  /* 0x000000ff00057c82 */ /* 0x000fe20008000000 */
[----:B------:R-:W-:-:S08]  /*0ea0*/  UMOV UR6, URZ ;  /* 0x000000ff00067c82 */ /* 0x000fd00008000000 */
.L_x_16:
[----:B------:R-:W-:Y:S01]  /*0eb0*/  VIADD R28, R2, UR5 ;  /* 0x00000005021c7c36 */ /* 0x000fe20008000000 */
[----:B------:R-:W-:Y:S01]  /*0ec0*/  IADD3 R27, PT, PT, R0, UR5, RZ ;  /* 0x00000005001b7c10 */ /* 0x000fe2000fffe0ff */
[----:B------:R-:W-:Y:S02]  /*0ed0*/  UIADD3 UR6, UPT, UPT, UR6, 0x8, URZ ;  /* 0x0000000806067890 */ /* 0x000fe4000fffe0ff */
[----:B------:R-:W-:Y:S01]  /*0ee0*/  UIADD3 UR5, UPT, UPT, UR5, 0x10, URZ ;  /* 0x0000001005057890 */ /* 0x000fe2000fffe0ff */
[----:B------:R-:W-:Y:S01]  /*0ef0*/  LEA R28, R28, UR7, 0x3 ;  /* 0x000000071c1c7c11 */ /* 0x000fe2000f8e18ff */
[----:B------:R-:W-:Y:S01]  /*0f00*/  UISETP.NE.AND UP2, UPT, UR6, UR14, UPT ;  /* 0x0000000e0600728c */ /* 0x000fe2000bf45270 */
[----:B------:R-:W-:-:S03]  /*0f10*/  LEA R27, R27, UR11, 0x3 ;  /* 0x0000000b1b1b7c11 */ /* 0x000fc6000f8e18ff */
[----:B------:R-:W-:Y:S04]  /*0f20*/  LDS.64 R12, [R28] ;  /* 0x000000001c0c7984 */ /* 0x000fe80000000a00 */
[----:B0-----:R-:W0:Y:S04]  /*0f30*/  LDS.64 R6, [R27] ;  /* 0x000000001b067984 */ /* 0x001e280000000a00 */
[----:B------:R-:W-:Y:S04]  /*0f40*/  LDS.64 R8, [R28+0x8] ;  /* 0x000008001c087984 */ /* 0x000fe80000000a00 */
[----:B------:R-:W1:Y:S04]  /*0f50*/  LDS.64 R14, [R27+0x8] ;  /* 0x000008001b0e7984 */ /* 0x000e680000000a00 */
[----:B------:R-:W-:Y:S04]  /*0f60*/  LDS.64 R10, [R28+0x10] ;  /* 0x000010001c0a7984 */ /* 0x000fe80000000a00 */
[----:B------:R-:W2:Y:S04]  /*0f70*/  LDS.64 R18, [R27+0x10] ;  /* 0x000010001b127984 */ /* 0x000ea80000000a00 */
[----:B------:R-:W-:Y:S04]  /*0f80*/  LDS.64 R16, [R27+0x20] ;  /* 0x000020001b107984 */ /* 0x000fe80000000a00 */
[----:B------:R-:W-:Y:S01]  /*0f90*/  LDS.64 R20, [R27+0x50] ;  /* 0x000050001b147984 */ /* 0x000fe20000000a00 */
[----:B0-----:R-:W-:-:S03]  /*0fa0*/  DFMA R22, R12, R6, R22 ;  /* 0x000000060c16722b */ /* 0x001fc60000000016 */
[----:B------:R-:W-:Y:S04]  /*0fb0*/  LDS.64 R12, [R28+0x18] ;  /* 0x000018001c0c7984 */ /* 0x000fe80000000a00 */
[----:B------:R-:W0:Y:S01]  /*0fc0*/  LDS.64 R6, [R27+0x18] ;  /* 0x000018001b067984 */ /* 0x000e220000000a00 */
[----:B-1----:R-:W-:-:S03]  /*0fd0*/  DFMA R14, R8, R14, R22 ;  /* 0x0000000e080e722b */ /* 0x002fc60000000016 */
[----:B------:R-:W1:Y:S04]  /*0fe0*/  LDS.64 R8, [R28+0x20] ;  /* 0x000020001c087984 */ /* 0x000e680000000a00 */
[----:B------:R-:W-:Y:S01]  /*0ff0*/  LDS.64 R22, [R28+0x78] ;  /* 0x000078001c167984 */ /* 0x000fe20000000a00 */
[----:B--2---:R-:W-:-:S03]  /*1000*/  DFMA R18, R10, R18, R14 ;  /* 0x000000120a12722b */ /* 0x004fc6000000000e */
[----:B------:R-:W-:Y:S04]  /*1010*/  LDS.64 R14, [R28+0x28] ;  /* 0x000028001c0e7984 */ /* 0x000fe80000000a00 */
[----:B------:R-:W2:Y:S01]  /*1020*/  LDS.64 R10, [R27+0x28] ;  /* 0x000028001b0a7984 */ /* 0x000ea20000000a00 */
[----:B0-----:R-:W-:-:S03]  /*1030*/  DFMA R18, R12, R6, R18 ;  /* 0x000000060c12722b */ /* 0x001fc60000000012 */
[----:B------:R-:W-:Y:S04]  /*1040*/  LDS.64 R6, [R28+0x30] ;  /* 0x000030001c067984 */ /* 0x000fe80000000a00 */
[----:B------:R-:W0:Y:S01]  /*1050*/  LDS.64 R12, [R27+0x30] ;  /* 0x000030001b0c7984 */ /* 0x000e220000000a00 */
[----:B-1----:R-:W-:-:S03]  /*1060*/  DFMA R16, R8, R16, R18 ;  /* 0x000000100810722b */ /* 0x002fc60000000012 */
[----:B------:R-:W-:Y:S04]  /*1070*/  LDS.64 R18, [R28+0x38] ;  /* 0x000038001c127984 */ /* 0x000fe80000000a00 */
[----:B------:R-:W1:Y:S01]  /*1080*/  LDS.64 R8, [R27+0x38] ;  /* 0x000038001b087984 */ /* 0x000e620000000a00 */
[----:B--2---:R-:W-:-:S03]  /*1090*/  DFMA R16, R14, R10, R16 ;  /* 0x0000000a0e10722b */ /* 0x004fc60000000010 */
[----:B------:R-:W-:Y:S04]  /*10a0*/  LDS.64 R10, [R28+0x40] ;  /* 0x000040001c0a7984 */ /* 0x000fe80000000a00 */
[----:B------:R-:W2:Y:S01]  /*10b0*/  LDS.64 R14, [R27+0x40] ;  /* 0x000040001b0e7984 */ /* 0x000ea20000000a00 */
        /* <DEDUP_REMOVED lines=10> */
[----:B------:R-:W0:Y:S04]  /*1160*/  LDS.64 R6, [R27+0x60] ;  /* 0x000060001b067984 */ /* 0x000e280000000a00 */
[----:B------:R-:W-:Y:S01]  /*1170*/  LDS.64 R16, [R28+0x68] ;  /* 0x000068001c107984 */ /* 0x000fe20000000a00 */
[----:B-1----:R-:W-:-:S03]  /*1180*/  DFMA R20, R8, R20, R14 ;  /* 0x000000140814722b */ /* 0x002fc6000000000e */
[----:B------:R-:W1:Y:S04]  /*1190*/  LDS.64 R8, [R27+0x68] ;  /* 0x000068001b087984 */ /* 0x000e680000000a00 */
[----:B------:R-:W-:Y:S01]  /*11a0*/  LDS.64 R14, [R27+0x78] ;  /* 0x000078001b0e7984 */ /* 0x000fe20000000a00 */
[----:B--2---:R-:W-:-:S03]  /*11b0*/  DFMA R20, R12, R10, R20 ;  /* 0x0000000a0c14722b */ /* 0x004fc60000000014 */
[----:B------:R-:W-:Y:S04]  /*11c0*/  LDS.64 R10, [R28+0x70] ;  /* 0x000070001c0a7984 */ /* 0x000fe80000000a00 */
[----:B------:R-:W2:Y:S01]  /*11d0*/  LDS.64 R12, [R27+0x70] ;  /* 0x000070001b0c7984 */ /* 0x000ea20000000a00 */
[----:B0-----:R-:W-:-:S08]  /*11e0*/  DFMA R6, R18, R6, R20 ;  /* 0x000000061206722b */ /* 0x001fd00000000014 */
[----:B-1----:R-:W-:-:S08]  /*11f0*/  DFMA R6, R16, R8, R6 ;  /* 0x000000081006722b */ /* 0x002fd00000000006 */
[----:B--2---:R-:W-:-:S08]  /*1200*/  DFMA R6, R10, R12, R6 ;  /* 0x0000000c0a06722b */ /* 0x004fd00000000006 */
[----:B------:R-:W-:Y:S01]  /*1210*/  DFMA R22, R22, R14, R6 ;  /* 0x0000000e1616722b */ /* 0x000fe20000000006 */
[----:B------:R-:W-:Y:S10]  /*1220*/  BRA.U UP2, `(.L_x_16) ;  /* 0xfffffffd02207547 */ /* 0x000ff4000b83ffff */
.L_x_15:
[----:B------:R-:W-:Y:S05]  /*1230*/  BRA.U !UP1, `(.L_x_17) ;  /* 0x00000005092c7547 */ /* 0x000fea000b800000 */
[----:B------:R-:W-:Y:S02]  /*1240*/  UIADD3 UR6, UPT, UPT, UR10, -0x1, URZ ;  /* 0xffffffff0a067890 */ /* 0x000fe4000fffe0ff */
[----:B------:R-:W-:Y:S02]  /*1250*/  ULOP3.LUT UP2, URZ, UR13, 0x3, URZ, 0xc0, !UPT ;  /* 0x000000030dff7892 */ /* 0x000fe4000f84c0ff */
[----:B------:R-:W-:-:S09]  /*1260*/  UISETP.GE.U32.AND UP1, UPT, UR6, 0x3, UPT ;  /* 0x000000030600788c */ /* 0x000fd2000bf26070 */
[----:B------:R-:W-:Y:S05]  /*1270*/  BRA.U !UP1, `(.L_x_18) ;  /* 0x0000000109807547 */ /* 0x000fea000b800000 */
[----:B------:R-:W1:Y:S01]  /*1280*/  S2UR UR7, SR_CgaCtaId ;  /* 0x00000000000779c3 */ /* 0x000e620000008800 */
[----:B------:R-:W-:Y:S01]  /*1290*/  UMOV UR6, 0x400 ;  /* 0x0000040000067882 */ /* 0x000fe20000000000 */
[----:B------:R-:W-:Y:S01]  /*12a0*/  VIADD R28, R0, UR5 ;  /* 0x00000005001c7c36 */ /* 0x000fe20008000000 */
[----:B------:R-:W-:Y:S01]  /*12b0*/  IADD3 R27, PT, PT, R2, UR5, RZ ;  /* 0x00000005021b7c10 */ /* 0x000fe2000fffe0ff */
[----:B------:R-:W-:-:S03]  /*12c0*/  UIADD3 UR5, UPT, UPT, UR5, 0x8, URZ ;  /* 0x0000000805057890 */ /* 0x000fc6000fffe0ff */
[----:B------:R-:W-:-:S05]  /*12d0*/  LEA R28, R28, UR11, 0x3 ;  /* 0x0000000b1c1c7c11 */ /* 0x000fca000f8e18ff */
[----:B0-----:R-:W-:Y:S04]  /*12e0*/  LDS.64 R8, [R28] ;  /* 0x000000001c087984 */ /* 0x001fe80000000a00 */
[----:B------:R-:W-:Y:S04]  /*12f0*/  LDS.64 R12, [R28+0x8] ;  /* 0x000008001c0c7984 */ /* 0x000fe80000000a00 */
[----:B------:R-:W-:Y:S01]  /*1300*/  LDS.64 R14, [R28+0x10] ;  /* 0x000010001c0e7984 */ /* 0x000fe20000000a00 */
[----:B-1----:R-:W-:-:S03]  /*1310*/  ULEA UR6, UR7, UR6, 0x18 ;  /* 0x0000000607067291 */ /* 0x002fc6000f8ec0ff */
[----:B------:R-:W-:Y:S03]  /*1320*/  LDS.64 R20, [R28+0x38] ;  /* 0x000038001c147984 */ /* 0x000fe60000000a00 */
[----:B------:R-:W-:-:S05]  /*1330*/  LEA R27, R27, UR6, 0x3 ;  /* 0x000000061b1b7c11 */ /* 0x000fca000f8e18ff */
[----:B------:R-:W0:Y:S04]  /*1340*/  LDS.64 R16, [R27] ;  /* 0x000000001b107984 */ /* 0x000e280000000a00 */
[----:B------:R-:W1:Y:S04]  /*1350*/  LDS.64 R6, [R27+0x8] ;  /* 0x000008001b067984 */ /* 0x000e680000000a00 */
[----:B------:R-:W2:Y:S04]  /*1360*/  LDS.64 R10, [R27+0x10] ;  /* 0x000010001b0a7984 */ /* 0x000ea80000000a00 */
[----:B------:R-:W-:Y:S01]  /*1370*/  LDS.64 R18, [R27+0x18] ;  /* 0x000018001b127984 */ /* 0x000fe20000000a00 */
        /* <DEDUP_REMOVED lines=12> */
[----:B-1----:R-:W-:-:S08]  /*1440*/  DFMA R6, R8, R6, R14 ;  /* 0x000000060806722b */ /* 0x002fd0000000000e */
[----:B--2---:R-:W-:-:S08]  /*1450*/  DFMA R6, R12, R10, R6 ;  /* 0x0000000a0c06722b */ /* 0x004fd00000000006 */
[----:B0-----:R-:W-:-:S08]  /*1460*/  DFMA R6, R18, R16, R6 ;  /* 0x000000101206722b */ /* 0x001fd00000000006 */
[----:B------:R-:W-:-:S11]  /*1470*/  DFMA R22, R22, R20, R6 ;  /* 0x000000141616722b */ /* 0x000fd60000000006 */
.L_x_18:
[----:B------:R-:W-:Y:S05]  /*1480*/  BRA.U !UP2, `(.L_x_17) ;  /* 0x000000010a987547 */ /* 0x000fea000b800000 */
[----:B------:R-:W-:Y:S02]  /*1490*/  ULOP3.LUT UP2, URZ, UR12, 0x6, URZ, 0xc0, !UPT ;  /* 0x000000060cff7892 */ /* 0x000fe4000f84c0ff */
[----:B------:R-:W-:-:S04]  /*14a0*/  UIADD3 UR12, UPT, UPT, UR15, -0x1, URZ ;  /* 0xffffffff0f0c7890 */ /* 0x000fc8000fffe0ff */
[----:B------:R-:W-:-:S03]  /*14b0*/  ULOP3.LUT UP1, URZ, UR12, 0x2, URZ, 0xc0, !UPT ;  /* 0x000000020cff7892 */ /* 0x000fc6000f82c0ff */
[----:B------:R-:W-:Y:S08]  /*14c0*/  BRA.U !UP2, `(.L_x_19) ;  /* 0x000000010a507547 */ /* 0x000ff0000b800000 */
[----:B------:R-:W1:Y:S01]  /*14d0*/  S2UR UR7, SR_CgaCtaId ;  /* 0x00000000000779c3 */ /* 0x000e620000008800 */
[----:B------:R-:W-:Y:S01]  /*14e0*/  UMOV UR6, 0x400 ;  /* 0x0000040000067882 */ /* 0x000fe20000000000 */
[----:B0-----:R-:W-:Y:S01]  /*14f0*/  VIADD R7, R0, UR5 ;  /* 0x0000000500077c36 */ /* 0x001fe20008000000 */
[----:B------:R-:W-:Y:S01]  /*1500*/  IADD3 R6, PT, PT, R2, UR5, RZ ;  /* 0x0000000502067c10 */ /* 0x000fe2000fffe0ff */
[----:B------:R-:W-:-:S03]  /*1510*/  UIADD3 UR5, UPT, UPT, UR5, 0x4, URZ ;  /* 0x0000000405057890 */ /* 0x000fc6000fffe0ff */
[----:B------:R-:W-:-:S05]  /*1520*/  LEA R28, R7, UR11, 0x3 ;  /* 0x0000000b071c7c11 */ /* 0x000fca000f8e18ff */
[----:B------:R-:W-:Y:S04]  /*1530*/  LDS.64 R8, [R28+0x8] ;  /* 0x000008001c087984 */ /* 0x000fe80000000a00 */
[----:B------:R-:W-:Y:S04]  /*1540*/  LDS.64 R10, [R28+0x10] ;  /* 0x000010001c0a7984 */ /* 0x000fe80000000a00 */
[----:B------:R-:W-:Y:S01]  /*1550*/  LDS.64 R14, [R28+0x18] ;  /* 0x000018001c0e7984 */ /* 0x000fe20000000a00 */
[----:B-1----:R-:W-:-:S06]  /*1560*/  ULEA UR6, UR7, UR6, 0x18 ;  /* 0x0000000607067291 */ /* 0x002fcc000f8ec0ff */
[----:B------:R-:W-:Y:S02]  /*1570*/  LEA R27, R6, UR6, 0x3 ;  /* 0x00000006061b7c11 */ /* 0x000fe4000f8e18ff */
[----:B------:R-:W-:Y:S04]  /*1580*/  LDS.64 R6, [R28] ;  /* 0x000000001c067984 */ /* 0x000fe80000000a00 */
[----:B------:R-:W0:Y:S04]  /*1590*/  LDS.64 R20, [R27] ;  /* 0x000000001b147984 */ /* 0x000e280000000a00 */
[----:B------:R-:W1:Y:S04]  /*15a0*/  LDS.64 R18, [R27+0x8] ;  /* 0x000008001b127984 */ /* 0x000e680000000a00 */
[----:B------:R-:W2:Y:S04]  /*15b0*/  LDS.64 R12, [R27+0x10] ;  /* 0x000010001b0c7984 */ /* 0x000ea80000000a00 */
[----:B------:R-:W3:Y:S01]  /*15c0*/  LDS.64 R16, [R27+0x18] ;  /* 0x000018001b107984 */ /* 0x000ee20000000a00 */
[----:B0-----:R-:W-:-:S08]  /*15d0*/  DFMA R6, R20, R6, R22 ;  /* 0x000000061406722b */ /* 0x001fd00000000016 */
[----:B-1----:R-:W-:-:S08]  /*15e0*/  DFMA R6, R18, R8, R6 ;  /* 0x000000081206722b */ /* 0x002fd00000000006 */
[----:B--2---:R-:W-:-:S08]  /*15f0*/  DFMA R6, R12, R10, R6 ;  /* 0x0000000a0c06722b */ /* 0x004fd00000000006 */
[----:B---3--:R-:W-:-:S11]  /*1600*/  DFMA R22, R16, R14, R6 ;  /* 0x0000000e1016722b */ /* 0x008fd60000000006 */
.L_x_19:
[----:B------:R-:W-:Y:S05]  /*1610*/  BRA.U UP1, `(.L_x_17) ;  /* 0x0000000101347547 */ /* 0x000fea000b800000 */
[----:B------:R-:W1:Y:S01]  /*1620*/  S2UR UR7, SR_CgaCtaId ;  /* 0x00000000000779c3 */ /* 0x000e620000008800 */
[----:B------:R-:W-:Y:S01]  /*1630*/  UMOV UR6, 0x400 ;  /* 0x0000040000067882 */ /* 0x000fe20000000000 */
[----:B0-----:R-:W-:Y:S01]  /*1640*/  VIADD R7, R0, UR5 ;  /* 0x0000000500077c36 */ /* 0x001fe20008000000 */
[----:B------:R-:W-:-:S04]  /*1650*/  IADD3 R6, PT, PT, R2, UR5, RZ ;  /* 0x0000000502067c10 */ /* 0x000fc8000fffe0ff */
[----:B------:R-:W-:-:S05]  /*1660*/  LEA R15, R7, UR11, 0x3 ;  /* 0x0000000b070f7c11 */ /* 0x000fca000f8e18ff */
[----:B------:R-:W-:Y:S01]  /*1670*/  LDS.64 R8, [R15] ;  /* 0x000000000f087984 */ /* 0x000fe20000000a00 */
[----:B-1----:R-:W-:-:S06]  /*1680*/  ULEA UR6, UR7, UR6, 0x18 ;  /* 0x0000000607067291 */ /* 0x002fcc000f8ec0ff */
[----:B------:R-:W-:Y:S02]  /*1690*/  LEA R14, R6, UR6, 0x3 ;  /* 0x00000006060e7c11 */ /* 0x000fe4000f8e18ff */
[----:B------:R-:W-:Y:S04]  /*16a0*/  LDS.64 R6, [R15+0x8] ;  /* 0x000008000f067984 */ /* 0x000fe80000000a00 */
[----:B------:R-:W0:Y:S04]  /*16b0*/  LDS.64 R10, [R14] ;  /* 0x000000000e0a7984 */ /* 0x000e280000000a00 */
[----:B------:R-:W1:Y:S01]  /*16c0*/  LDS.64 R12, [R14+0x8] ;  /* 0x000008000e0c7984 */ /* 0x000e620000000a00 */
[----:B0-----:R-:W-:-:S08]  /*16d0*/  DFMA R8, R10, R8, R22 ;  /* 0x000000080a08722b */ /* 0x001fd00000000016 */
[----:B-1----:R-:W-:-:S11]  /*16e0*/  DFMA R22, R12, R6, R8 ;  /* 0x000000060c16722b */ /* 0x002fd60000000008 */
.L_x_17:
[----:B------:R-:W-:Y:S06]  /*16f0*/  BAR.SYNC.DEFER_BLOCKING 0x0 ;  /* 0x0000000000007b1d */ /* 0x000fec0000010000 */
[----:B------:R-:W-:Y:S05]  /*1700*/  BRA.U !UP0, `(.L_x_20) ;  /* 0xfffffff508887547 */ /* 0x000fea000b83ffff */
.L_x_14:
[----:B------:R-:W1:Y:S01]  /*1710*/  LDCU.S8 UR4, c[0x0][0x381] ;  /* 0x00007020ff0477ac */ /* 0x000e620008000200 */
[----:B------:R-:W-:-:S04]  /*1720*/  ISETP.GT.AND P0, PT, R4, R3, PT ;  /* 0x000000030400720c */ /* 0x000fc80003f04270 */
[----:B-1----:R-:W-:-:S13]  /*1730*/  ISETP.EQ.OR P0, PT, RZ, UR4, P0 ;  /* 0x00000004ff007c0c */ /* 0x002fda0008702670 */
[----:B------:R-:W-:Y:S05]  /*1740*/  @P0 BRA `(.L_x_21) ;  /* 0x0000000000200947 */ /* 0x000fea0003800000 */
[----:B0-----:R-:W0:Y:S01]  /*1750*/  LDC.64 R6, c[0x0][0x3a8] ;  /* 0x0000ea00ff067b82 */ /* 0x001e220000000a00 */
[----:B------:R-:W1:Y:S02]  /*1760*/  LDCU UR5, c[0x0][0x3b0] ;  /* 0x00007600ff0577ac */ /* 0x000e640008000800 */
[----:B-1----:R-:W-:-:S04]  /*1770*/  IMAD R3, R3, UR5, R4 ;  /* 0x0000000503037c24 */ /* 0x002fc8000f8e0204 */
[----:B0-----:R-:W-:-:S05]  /*1780*/  IMAD.WIDE R6, R3, 0x8, R6 ;  /* 0x0000000803067825 */ /* 0x001fca00078e0206 */
[----:B------:R-:W2:Y:S02]  /*1790*/  LDG.E.64 R2, desc[UR8][R6.64] ;  /* 0x0000000806027981 */ /* 0x000ea4000c1e1b00 */
[----:B--2---:R-:W-:-:S07]  /*17a0*/  DADD R2, R2, -R22 ;  /* 0x0000000002027229 */ /* 0x004fce0000000816 */
[----:B------:R-:W-:Y:S01]  /*17b0*/  STG.E.64 desc[UR8][R6.64], R2 ;  /* 0x0000000206007986 */ /* 0x000fe2000c101b08 */
[----:B------:R-:W-:Y:S05]  /*17c0*/  EXIT ;  /* 0x000000000000794d */ /* 0x000fea0003800000 */
.L_x_21:
[----:B------:R-:W-:-:S13]  /*17d0*/  ISETP.NE.AND P0, PT, RZ, UR4, PT ;  /* 0x00000004ff007c0c */ /* 0x000fda000bf05270 */
[----:B------:R-:W-:Y:S05]  /*17e0*/  @P0 EXIT ;  /* 0x000000000000094d */ /* 0x000fea0003800000 */
[----:B0-----:R-:W0:Y:S01]  /*17f0*/  LDC.64 R6, c[0x0][0x3a8] ;  /* 0x0000ea00ff067b82 */ /* 0x001e220000000a00 */
[----:B------:R-:W1:Y:S02]  /*1800*/  LDCU UR5, c[0x0][0x3b0] ;  /* 0x00007600ff0577ac */ /* 0x000e640008000800 */
[----:B-1----:R-:W-:-:S04]  /*1810*/  IMAD R3, R3, UR5, R4 ;  /* 0x0000000503037c24 */ /* 0x002fc8000f8e0204 */
[----:B0-----:R-:W-:-:S05]  /*1820*/  IMAD.WIDE R6, R3, 0x8, R6 ;  /* 0x0000000803067825 */ /* 0x001fca00078e0206 */
[----:B------:R-:W2:Y:S02]  /*1830*/  LDG.E.64 R2, desc[UR8][R6.64] ;  /* 0x0000000806027981 */ /* 0x000ea4000c1e1b00 */
[----:B--2---:R-:W-:-:S07]  /*1840*/  DADD R22, -R22, R2 ;  /* 0x0000000016167229 */ /* 0x004fce0000000102 */
[----:B------:R-:W-:Y:S01]  /*1850*/  STG.E.64 desc[UR8][R6.64], R22 ;  /* 0x0000001606007986 */ /* 0x000fe2000c101b08 */
[----:B------:R-:W-:Y:S05]  /*1860*/  EXIT ;  /* 0x000000000000794d */ /* 0x000fea0003800000 */
.L_x_22:
        /* <DEDUP_REMOVED lines=9> */
.L_x_73:


//--------------------- .text._Z4TRSMcPdiS_iii    --------------------------
	.section	.text._Z4TRSMcPdiS_iii,"ax",@progbits
	.align	128
        .global         _Z4TRSMcPdiS_iii
        .type           _Z4TRSMcPdiS_iii,@function
        .size           _Z4TRSMcPdiS_iii,(.L_x_68 - _Z4TRSMcPdiS_iii)
        .other          _Z4TRSMcPdiS_iii,@"STO_CUDA_ENTRY STV_DEFAULT"
_Z4TRSMcPdiS_iii:
.text._Z4TRSMcPdiS_iii:
[----:B------:R-:W-:Y:S08]  /*0000*/  LDC R1, c[0x0][0x37c] ;  /* 0x0000df00ff017b82 */ /* 0x000ff00000000800 */
[----:B------:R-:W0:Y:S01]  /*0010*/  LDC.U8 R2, c[0x0][0x380] ;  /* 0x0000e000ff027b82 */ /* 0x000e220000000000 */
[----:B------:R-:W1:Y:S01]  /*0020*/  S2R R0, SR_TID.X ;  /* 0x0000000000007919 */ /* 0x000e620000002100 */
[----:B------:R-:W2:Y:S06]  /*0030*/  LDCU.64 UR6, c[0x0][0x358] ;  /* 0x00006b00ff0677ac */ /* 0x000eac0008000a00 */
[----:B------:R-:W1:Y:S08]  /*0040*/  S2UR UR4, SR_CTAID.X ;  /* 0x00000000000479c3 */ /* 0x000e700000002500 */
[----:B------:R-:W1:Y:S01]  /*0050*/  LDC R3, c[0x0][0x360] ;  /* 0x0000d800ff037b82 */ /* 0x000e620000000800 */
[----:B0-----:R-:W-:-:S04]  /*0060*/  PRMT R2, R2, 0x8880, RZ ;  /* 0x0000888002027816 */ /* 0x001fc800000000ff */
[----:B------:R-:W-:Y:S01]  /*0070*/  ISETP.NE.AND P0, PT, R2, 0x6c, PT ;  /* 0x0000006c0200780c */ /* 0x000fe20003f05270 */
[----:B-1----:R-:W-:-:S12]  /*0080*/  IMAD R0, R3, UR4, R0 ;  /* 0x0000000403007c24 */ /* 0x002fd8000f8e0200 */
[----:B--2---:R-:W-:Y:S05]  /*0090*/  @!P0 BRA `(.L_x_23) ;  /* 0x0000000c00448947 */ /* 0x004fea0003800000 */
[----:B------:R-:W-:-:S13]  /*00a0*/  ISETP.NE.AND P0, PT, R2, 0x75, PT ;  /* 0x000000750200780c */ /* 0x000fda0003f05270 */
[----:B------:R-:W-:Y:S05]  /*00b0*/  @P0 EXIT ;  /* 0x000000000000094d */ /* 0x000fea0003800000 */
[----:B------:R-:W0:Y:S02]  /*00c0*/  LDC R2, c[0x0][0x3a4] ;  /* 0x0000e900ff027b82 */ /* 0x000e240000000800 */
[----:B0-----:R-:W-:-:S13]  /*00d0*/  ISETP.GE.AND P0, PT, R2, 0x1, PT ;  /* 0x000000010200780c */ /* 0x001fda0003f06270 */
[----:B------:R-:W-:Y:S05]  /*00e0*/  @!P0 EXIT ;  /* 0x000000000000894d */ /* 0x000fea0003800000 */
[----:B------:R-:W-:Y:S01]  /*00f0*/  IMAD.MOV.U32 R25, RZ, RZ, RZ ;  /* 0x000000ffff197224 */ /* 0x000fe200078e00ff */
[----:B------:R-:W-:Y:S02]  /*0100*/  PRMT R24, RZ, 0x7610, R24 ;  /* 0x00007610ff187816 */ /* 0x000fe40000000018 */
[----:B------:R-:W-:-:S07]  /*0110*/  PRMT R26, RZ, 0x7610, R26 ;  /* 0x00007610ff1a7816 */ /* 0x000fce000000001a */
.L_x_31:
[----:B------:R-:W-:Y:S02]  /*0120*/  ISETP.NE.AND P0, PT, R25, RZ, PT ;  /* 0x000000ff1900720c */ /* 0x000fe40003f05270 */
[----:B------:R-:W-:-:S11]  /*0130*/  CS2R R6, SRZ ;  /* 0x0000000000067805 */ /* 0x000fd6000001ff00 */
[----:B------:R-:W-:Y:S05]  /*0140*/  @!P0 BRA `(.L_x_24) ;  /* 0x0000000800708947 */ /* 0x000fea0003800000 */
[C---:B------:R-:W-:Y:S01]  /*0150*/  ISETP.GE.U32.AND P0, PT, R25.reuse, 0x10, PT ;  /* 0x000000101900780c */ /* 0x040fe20003f06070 */
[----:B------:R-:W-:Y:S01]  /*0160*/  IMAD.MOV.U32 R18, RZ, RZ, RZ ;  /* 0x000000ffff127224 */ /* 0x000fe200078e00ff */
[----:B------:R-:W-:Y:S02]  /*0170*/  LOP3.LUT P1, RZ, R25, 0xf, RZ, 0xc0, !PT ;  /* 0x0000000f19ff7812 */ /* 0x000fe4000782c0ff */
[----:B------:R-:W-:-:S09]  /*0180*/  CS2R R6, SRZ ;  /* 0x0000000000067805 */ /* 0x000fd2000001ff00 */
[----:B------:R-:W-:Y:S05]  /*0190*/  @!P0 BRA `(.L_x_25) ;  /* 0x0000000000f88947 */ /* 0x000fea0003800000 */
[----:B------:R-:W-:Y:S02]  /*01a0*/  LOP3.LUT R18, R25, 0x7ffffff0, RZ, 0xc0, !PT ;  /* 0x7ffffff019127812 */ /* 0x000fe400078ec0ff */
[----:B------:R-:W-:Y:S01]  /*01b0*/  CS2R R6, SRZ ;  /* 0x0000000000067805 */ /* 0x000fe2000001ff00 */
[----:B------:R-:W-:-:S06]  /*01c0*/  UMOV UR4, URZ ;  /* 0x000000ff00047c82 */ /* 0x000fcc0008000000 */
.L_x_26:
[----:B------:R-:W0:Y:S08]  /*01d0*/  LDC R9, c[0x0][0x3a0] ;  /* 0x0000e800ff097b82 */ /* 0x000e300000000800 */
[----:B------:R-:W1:Y:S08]  /*01e0*/  LDC R8, c[0x0][0x390] ;  /* 0x0000e400ff087b82 */ /* 0x000e700000000800 */
[----:B------:R-:W2:Y:S08]  /*01f0*/  LDC.64 R4, c[0x0][0x398] ;  /* 0x0000e600ff047b82 */ /* 0x000eb00000000a00 */
[----:B------:R-:W3:Y:S01]  /*0200*/  LDC.64 R2, c[0x0][0x388] ;  /* 0x0000e200ff027b82 */ /* 0x000ee20000000a00 */
[----:B0-----:R-:W-:-:S02]  /*0210*/  IMAD R9, R0, R9, UR4 ;  /* 0x0000000400097e24 */ /* 0x001fc4000f8e0209 */
[----:B-1----:R-:W-:Y:S02]  /*0220*/  IMAD R11, R25, R8, UR4 ;  /* 0x00000004190b7e24 */ /* 0x002fe4000f8e0208 */
[----:B--2---:R-:W-:-:S05]  /*0230*/  IMAD.WIDE R4, R9, 0x8, R4 ;  /* 0x0000000809047825 */ /* 0x004fca00078e0204 */
[----:B------:R-:W2:Y:S01]  /*0240*/  LDG.E.64 R8, desc[UR6][R4.64] ;  /* 0x0000000604087981 */ /* 0x000ea2000c1e1b00 */
[----:B---3--:R-:W-:-:S03]  /*0250*/  IMAD.WIDE R2, R11, 0x8, R2 ;  /* 0x000000080b027825 */ /* 0x008fc600078e0202 */
[----:B------:R-:W3:Y:S04]  /*0260*/  LDG.E.64 R14, desc[UR6][R4.64+0x8] ;  /* 0x00000806040e7981 */ /* 0x000ee8000c1e1b00 */
[----:B------:R-:W2:Y:S04]  /*0270*/  LDG.E.64 R20, desc[UR6][R2.64] ;  /* 0x0000000602147981 */ /* 0x000ea8000c1e1b00 */
[----:B------:R-:W3:Y:S04]  /*0280*/  LDG.E.64 R16, desc[UR6][R2.64+0x8] ;  /* 0x0000080602107981 */ /* 0x000ee8000c1e1b00 */
[----:B------:R-:W4:Y:S04]  /*0290*/  LDG.E.64 R10, desc[UR6][R4.64+0x10] ;  /* 0x00001006040a7981 */ /* 0x000f28000c1e1b00 */
[----:B------:R-:W4:Y:S04]  /*02a0*/  LDG.E.64 R12, desc[UR6][R2.64+0x10] ;  /* 0x00001006020c7981 */ /* 0x000f28000c1e1b00 */
[----:B------:R-:W5:Y:S04]  /*02b0*/  LDG.E.64 R22, desc[UR6][R4.64+0x78] ;  /* 0x0000780604167981 */ /* 0x000f68000c1e1b00 */
[----:B------:R-:W5:Y:S01]  /*02c0*/  LDG.E.64 R28, desc[UR6][R2.64+0x78] ;  /* 0x00007806021c7981 */ /* 0x000f62000c1e1b00 */
[----:B--2---:R-:W-:-:S03]  /*02d0*/  DFMA R20, R8, R20, R6 ;  /* 0x000000140814722b */ /* 0x004fc60000000006 */
[----:B------:R-:W2:Y:S04]  /*02e0*/  LDG.E.64 R6, desc[UR6][R4.64+0x18] ;  /* 0x0000180604067981 */ /* 0x000ea8000c1e1b00 */
[----:B------:R-:W2:Y:S01]  /*02f0*/  LDG.E.64 R8, desc[UR6][R2.64+0x18] ;  /* 0x0000180602087981 */ /* 0x000ea2000c1e1b00 */
[----:B---3--:R-:W-:-:S03]  /*0300*/  DFMA R20, R14, R16, R20 ;  /* 0x000000100e14722b */ /* 0x008fc60000000014 */
[----:B------:R-:W3:Y:S04]  /*0310*/  LDG.E.64 R14, desc[UR6][R4.64+0x20] ;  /* 0x00002006040e7981 */ /* 0x000ee8000c1e1b00 */
[----:B------:R-:W3:Y:S01]  /*0320*/  LDG.E.64 R16, desc[UR6][R2.64+0x20] ;  /* 0x0000200602107981 */ /* 0x000ee2000c1e1b00 */
[----:B----4-:R-:W-:-:S03]  /*0330*/  DFMA R20, R10, R12, R20 ;  /* 0x0000000c0a14722b */ /* 0x010fc60000000014 */
[----:B------:R-:W4:Y:S04]  /*0340*/  LDG.E.64 R10, desc[UR6][R4.64+0x28] ;  /* 0x00002806040a7981 */ /* 0x000f28000c1e1b00 */
[----:B------:R-:W4:Y:S01]  /*0350*/  LDG.E.64 R12, desc[UR6][R2.64+0x28] ;  /* 0x00002806020c7981 */ /* 0x000f22000c1e1b00 */
        /* <DEDUP_REMOVED lines=27> */
[----:B------:R-:W-:-:S06]  /*0510*/  UIADD3 UR4, UPT, UPT, UR4, 0x10, URZ ;  /* 0x0000001004047890 */ /* 0x000fcc000fffe0ff */
[----:B------:R-:W-:Y:S01]  /*0520*/  ISETP.NE.AND P0, PT, R18, UR4, PT ;  /* 0x0000000412007c0c */ /* 0x000fe2000bf05270 */
[----:B--2---:R-:W-:-:S08]  /*0530*/  DFMA R6, R6, R8, R10 ;  /* 0x000000080606722b */ /* 0x004fd0000000000a */
[----:B---3--:R-:W-:-:S08]  /*0540*/  DFMA R6, R14, R16, R6 ;  /* 0x000000100e06722b */ /* 0x008fd00000000006 */
[----:B----4-:R-:W-:-:S08]  /*0550*/  DFMA R6, R12, R20, R6 ;  /* 0x000000140c06722b */ /* 0x010fd00000000006 */
[----:B-----5:R-:W-:Y:S01]  /*0560*/  DFMA R6, R22, R28, R6 ;  /* 0x0000001c1606722b */ /* 0x020fe20000000006 */
[----:B------:R-:W-:Y:S10]  /*0570*/  @P0 BRA `(.L_x_26) ;  /* 0xfffffffc00140947 */ /* 0x000ff4000383ffff */
.L_x_25:
[----:B------:R-:W-:Y:S05]  /*0580*/  @!P1 BRA `(.L_x_24) ;  /* 0x0000000400609947 */ /* 0x000fea0003800000 */
[----:B------:R-:W-:-:S04]  /*0590*/  LOP3.LUT R3, R26, 0xf, RZ, 0xc0, !PT ;  /* 0x0000000f1a037812 */ /* 0x000fc800078ec0ff */
[C---:B------:R-:W-:Y:S01]  /*05a0*/  LOP3.LUT P1, RZ, R3.reuse, 0x7, RZ, 0xc0, !PT ;  /* 0x0000000703ff7812 */ /* 0x040fe2000782c0ff */
[----:B------:R-:W-:-:S05]  /*05b0*/  VIADD R2, R3, 0xffffffff ;  /* 0xffffffff03027836 */ /* 0x000fca0000000000 */
[----:B------:R-:W-:-:S13]  /*05c0*/  ISETP.GE.U32.AND P0, PT, R2, 0x7, PT ;  /* 0x000000070200780c */ /* 0x000fda0003f06070 */
[----:B------:R-:W-:Y:S05]  /*05d0*/  @!P0 BRA `(.L_x_27) ;  /* 0x0000000000848947 */ /* 0x000fea0003800000 */
[----:B------:R-:W0:Y:S01]  /*05e0*/  LDC.64 R4, c[0x0][0x398] ;  /* 0x0000e600ff047b82 */ /* 0x000e220000000a00 */
[----:B------:R-:W1:Y:S01]  /*05f0*/  LDCU UR4, c[0x0][0x3a0] ;  /* 0x00007400ff0477ac */ /* 0x000e620008000800 */
[----:B------:R-:W2:Y:S06]  /*0600*/  LDCU UR5, c[0x0][0x390] ;  /* 0x00007200ff0577ac */ /* 0x000eac0008000800 */
[----:B------:R-:W3:Y:S01]  /*0610*/  LDC.64 R2, c[0x0][0x388] ;  /* 0x0000e200ff027b82 */ /* 0x000ee20000000a00 */
[--C-:B-1----:R-:W-:Y:S02]  /*0620*/  IMAD R9, R0, UR4, R18.reuse ;  /* 0x0000000400097c24 */ /* 0x102fe4000f8e0212 */
[----:B--2---:R-:W-:-:S02]  /*0630*/  IMAD R11, R25, UR5, R18 ;  /* 0x00000005190b7c24 */ /* 0x004fc4000f8e0212 */
[----:B0-----:R-:W-:-:S05]  /*0640*/  IMAD.WIDE R4, R9, 0x8, R4 ;  /* 0x0000000809047825 */ /* 0x001fca00078e0204 */
        /* <DEDUP_REMOVED lines=21> */
[----:B---3--:R-:W-:-:S08]  /*07a0*/  DFMA R10, R10, R12, R14 ;  /* 0x0000000c0a0a722b */ /* 0x008fd0000000000e */
[----:B----4-:R-:W-:Y:S01]  /*07b0*/  DFMA R6, R6, R8, R10 ;  /* 0x000000080606722b */ /* 0x010fe2000000000a */
[----:B------:R-:W-:-:S07]  /*07c0*/  IADD3 R18, PT, PT, R18, 0x8, RZ ;  /* 0x0000000812127810 */ /* 0x000fce0007ffe0ff */
[----:B--2---:R-:W-:-:S08]  /*07d0*/  DFMA R6, R16, R20, R6 ;  /* 0x000000141006722b */ /* 0x004fd00000000006 */
[----:B-----5:R-:W-:-:S11]  /*07e0*/  DFMA R6, R22, R28, R6 ;  /* 0x0000001c1606722b */ /* 0x020fd60000000006 */
.L_x_27:
[----:B------:R-:W-:Y:S05]  /*07f0*/  @!P1 BRA `(.L_x_24) ;  /* 0x0000000000c49947 */ /* 0x000fea0003800000 */
[----:B------:R-:W-:-:S04]  /*0800*/  LOP3.LUT R19, R24, 0xffff, RZ, 0xc0, !PT ;  /* 0x0000ffff18137812 */ /* 0x000fc800078ec0ff */
[C---:B------:R-:W-:Y:S02]  /*0810*/  LOP3.LUT R2, R19.reuse, 0x7, RZ, 0xc0, !PT ;  /* 0x0000000713027812 */ /* 0x040fe400078ec0ff */
[----:B------:R-:W-:-:S03]  /*0820*/  LOP3.LUT R19, R19, 0x3, RZ, 0xc0, !PT ;  /* 0x0000000313137812 */ /* 0x000fc600078ec0ff */
[----:B------:R-:W-:Y:S01]  /*0830*/  VIADD R2, R2, 0xffffffff ;  /* 0xffffffff02027836 */ /* 0x000fe20000000000 */
[----:B------:R-:W-:-:S04]  /*0840*/  ISETP.NE.AND P1, PT, R19, RZ, PT ;  /* 0x000000ff1300720c */ /* 0x000fc80003f25270 */
        /* <DEDUP_REMOVED lines=18> */
[----:B------:R-:W-:Y:S01]  /*0970*/  VIADD R18, R18, 0x4 ;  /* 0x0000000412127836 */ /* 0x000fe20000000000 */
[----:B--2---:R-:W-:-:S08]  /*0980*/  DFMA R4, R4, R8, R6 ;  /* 0x000000080404722b */ /* 0x004fd00000000006 */
[----:B---3--:R-:W-:-:S08]  /*0990*/  DFMA R4, R10, R12, R4 ;  /* 0x0000000c0a04722b */ /* 0x008fd00000000004 */
[----:B----4-:R-:W-:-:S08]  /*09a0*/  DFMA R4, R14, R16, R4 ;  /* 0x000000100e04722b */ /* 0x010fd00000000004 */
[----:B-----5:R-:W-:-:S11]  /*09b0*/  DFMA R6, R20, R28, R4 ;  /* 0x0000001c1406722b */ /* 0x020fd60000000004 */
.L_x_28:
        /* <DEDUP_REMOVED lines=9> */
[----:B---3--:R-:W-:-:S05]  /*0a50*/  IMAD.WIDE R14, R5, 0x8, R14 ;  /* 0x00000008050e7825 */ /* 0x008fca00078e020e */
[----:B------:R-:W2:Y:S01]  /*0a60*/  LDG.E.64 R4, desc[UR6][R14.64] ;  /* 0x000000060e047981 */ /* 0x000ea2000c1e1b00 */
[----:B------:R-:W-:Y:S01]  /*0a70*/  ISETP.NE.AND P0, PT, R19, 0x1, PT ;  /* 0x000000011300780c */ /* 0x000fe20003f05270 */
[----:B--2---:R-:W-:-:S12]  /*0a80*/  DFMA R6, R2, R4, R6 ;  /* 0x000000040206722b */ /* 0x004fd80000000006 */
[----:B------:R-:W-:Y:S05]  /*0a90*/  @!P0 BRA `(.L_x_24) ;  /* 0x00000000001c8947 */ /* 0x000fea0003800000 */
[----:B------:R-:W-:Y:S01]  /*0aa0*/  ISETP.NE.AND P0, PT, R19, 0x2, PT ;  /* 0x000000021300780c */ /* 0x000fe20003f05270 */
[----:B------:R-:W2:Y:S04]  /*0ab0*/  LDG.E.64 R2, desc[UR6][R12.64+0x8] ;  /* 0x000008060c027981 */ /* 0x000ea8000c1e1b00 */
[----:B------:R-:W2:Y:S08]  /*0ac0*/  LDG.E.64 R4, desc[UR6][R14.64+0x8] ;  /* 0x000008060e047981 */ /* 0x000eb0000c1e1b00 */
[----:B------:R-:W3:Y:S04]  /*0ad0*/  @P0 LDG.E.64 R8, desc[UR6][R12.64+0x10] ;  /* 0x000010060c080981 */ /* 0x000ee8000c1e1b00 */
[----:B------:R-:W3:Y:S01]  /*0ae0*/  @P0 LDG.E.64 R10, desc[UR6][R14.64+0x10] ;  /* 0x000010060e0a0981 */ /* 0x000ee2000c1e1b00 */
[----:B--2---:R-:W-:-:S08]  /*0af0*/  DFMA R6, R2, R4, R6 ;  /* 0x000000040206722b */ /* 0x004fd00000000006 */
[----:B---3--:R-:W-:-:S11]  /*0b00*/  @P0 DFMA R6, R8, R10, R6 ;  /* 0x0000000a0806022b */ /* 0x008fd60000000006 */
.L_x_24:
[----:B------:R-:W0:Y:S01]  /*0b10*/  LDC.64 R22, c[0x0][0x398] ;  /* 0x0000e600ff167b82 */ /* 0x000e220000000a00 */
[----:B------:R-:W1:Y:S07]  /*0b20*/  LDCU UR4, c[0x0][0x3a0] ;  /* 0x00007400ff0477ac */ /* 0x000e6e0008000800 */
[----:B------:R-:W2:Y:S08]  /*0b30*/  LDC R8, c[0x0][0x390] ;  /* 0x0000e400ff087b82 */ /* 0x000eb00000000800 */
[----:B------:R-:W3:Y:S01]  /*0b40*/  LDC.64 R4, c[0x0][0x388] ;  /* 0x0000e200ff047b82 */ /* 0x000ee20000000a00 */
[----:B-1----:R-:W-:-:S04]  /*0b50*/  IMAD R3, R0, UR4, R25 ;  /* 0x0000000400037c24 */ /* 0x002fc8000f8e0219 */
[----:B0-----:R-:W-:-:S05]  /*0b60*/  IMAD.WIDE R22, R3, 0x8, R22 ;  /* 0x0000000803167825 */ /* 0x001fca00078e0216 */
[----:B------:R-:W4:Y:S01]  /*0b70*/  LDG.E.64 R2, desc[UR6][R22.64] ;  /* 0x0000000616027981 */ /* 0x000f22000c1e1b00 */
[----:B--2---:R-:W-:-:S04]  /*0b80*/  IMAD R9, R25, R8, R25 ;  /* 0x0000000819097224 */ /* 0x004fc800078e0219 */
[----:B---3--:R-:W-:Y:S01]  /*0b90*/  IMAD.WIDE R4, R9, 0x8, R4 ;  /* 0x0000000809047825 */ /* 0x008fe200078e0204 */
[----:B----4-:R-:W-:-:S07]  /*0ba0*/  DADD R6, R2, -R6 ;  /* 0x0000000002067229 */ /* 0x010fce0000000806 */
[----:B------:R0:W-:Y:S04]  /*0bb0*/  STG.E.64 desc[UR6][R22.64], R6 ;  /* 0x0000000616007986 */ /* 0x0001e8000c101b06 */
[----:B------:R-:W2:Y:S01]  /*0bc0*/  LDG.E.64 R4, desc[UR6][R4.64] ;  /* 0x0000000604047981 */ /* 0x000ea2000c1e1b00 */
[----:B------:R-:W-:Y:S01]  /*0bd0*/  IMAD.MOV.U32 R2, RZ, RZ, 0x1 ;  /* 0x00000001ff027424 */ /* 0x000fe200078e00ff */
[----:B------:R-:W-:Y:S01]  /*0be0*/  FSETP.GEU.AND P1, PT, |R7|, 6.5827683646048100446e-37, PT ;  /* 0x036000000700780b */ /* 0x000fe20003f2e200 */
[----:B------:R-:W-:Y:S01]  /*0bf0*/  BSSY.RECONVERGENT B0, `(.L_x_29) ;  /* 0x0000013000007945 */ /* 0x000fe20003800200 */
[----:B--2---:R-:W1:Y:S03]  /*0c00*/  MUFU.RCP64H R3, R5 ;  /* 0x0000000500037308 */ /* 0x004e660000001800 */
[----:B-1----:R-:W-:-:S08]  /*0c10*/  DFMA R8, -R4, R2, 1 ;  /* 0x3ff000000408742b */ /* 0x002fd00000000102 */
[----:B------:R-:W-:-:S08]  /*0c20*/  DFMA R8, R8, R8, R8 ;  /* 0x000000080808722b */ /* 0x000fd00000000008 */
[----:B------:R-:W-:-:S08]  /*0c30*/  DFMA R8, R2, R8, R2 ;  /* 0x000000080208722b */ /* 0x000fd00000000002 */
[----:B------:R-:W-:-:S08]  /*0c40*/  DFMA R2, -R4, R8, 1 ;  /* 0x3ff000000402742b */ /* 0x000fd00000000108 */
[----:B------:R-:W-:-:S08]  /*0c50*/  DFMA R2, R8, R2, R8 ;  /* 0x000000020802722b */ /* 0x000fd00000000008 */
[----:B------:R-:W-:-:S08]  /*0c60*/  DMUL R8, R6, R2 ;  /* 0x0000000206087228 */ /* 0x000fd00000000000 */
[----:B------:R-:W-:-:S08]  /*0c70*/  DFMA R10, -R4, R8, R6 ;  /* 0x00000008040a722b */ /* 0x000fd00000000106 */
[----:B------:R-:W-:-:S10]  /*0c80*/  DFMA R2, R2, R10, R8 ;  /* 0x0000000a0202722b */ /* 0x000fd40000000008 */
[----:B------:R-:W-:-:S05]  /*0c90*/  FFMA R8, RZ, R5, R3 ;  /* 0x00000005ff087223 */ /* 0x000fca0000000003 */
[----:B------:R-:W-:-:S13]  /*0ca0*/  FSETP.GT.AND P0, PT, |R8|, 1.469367938527859385e-39, PT ;  /* 0x001000000800780b */ /* 0x000fda0003f04200 */
[----:B0-----:R-:W-:Y:S05]  /*0cb0*/  @P0 BRA P1, `(.L_x_30) ;  /* 0x0000000000180947 */ /* 0x001fea0000800000 */
[----:B------:R-:W-:Y:S01]  /*0cc0*/  MOV R12, R6 ;  /* 0x00000006000c7202 */ /* 0x000fe20000000f00 */
[----:B------:R-:W-:Y:S01]  /*0cd0*/  IMAD.MOV.U32 R13, RZ, RZ, R7 ;  /* 0x000000ffff0d7224 */ /* 0x000fe200078e0007 */
[----:B------:R-:W-:-:S07]  /*0ce0*/  MOV R2, 0xd00 ;  /* 0x00000d0000027802 */ /* 0x000fce0000000f00 */
[----:B------:R-:W-:Y:S05]  /*0cf0*/  CALL.REL.NOINC `($__internal_0_$__cuda_sm20_div_rn_f64_full) ;  /* 0x0000000800ec7944 */ /* 0x000fea0003c00000 */
[----:B------:R-:W-:Y:S02]  /*0d00*/  IMAD.MOV.U32 R2, RZ, RZ, R16 ;  /* 0x000000ffff027224 */ /* 0x000fe400078e0010 */
[----:B------:R-:W-:-:S07]  /*0d10*/  IMAD.MOV.U32 R3, RZ, RZ, R17 ;  /* 0x000000ffff037224 */ /* 0x000fce00078e0011 */
.L_x_30:
[----:B------:R-:W-:Y:S05]  /*0d20*/  BSYNC.RECONVERGENT B0 ;  /* 0x0000000000007941 */ /* 0x000fea0003800200 */
.L_x_29:
[----:B------:R-:W0:Y:S01]  /*0d30*/  LDCU UR4, c[0x0][0x3a4] ;  /* 0x00007480ff0477ac */ /* 0x000e220008000800 */
[----:B------:R1:W-:Y:S01]  /*0d40*/  STG.E.64 desc[UR6][R22.64], R2 ;  /* 0x0000000216007986 */ /* 0x0003e2000c101b06 */
[----:B------:R-:W-:Y:S01]  /*0d50*/  IADD3 R25, PT, PT, R25, 0x1, RZ ;  /* 0x0000000119197810 */ /* 0x000fe20007ffe0ff */
[----:B------:R-:W-:Y:S02]  /*0d60*/  VIADD R26, R26, 0x1 ;  /* 0x000000011a1a7836 */ /* 0x000fe40000000000 */
[----:B------:R-:W-:Y:S01]  /*0d70*/  VIADD R24, R24, 0x1 ;  /* 0x0000000118187836 */ /* 0x000fe20000000000 */
[----:B0-----:R-:W-:-:S13]  /*0d80*/  ISETP.NE.AND P0, PT, R25, UR4, PT ;  /* 0x0000000419007c0c */ /* 0x001fda000bf05270 */
[----:B-1----:R-:W-:Y:S05]  /*0d90*/  @P0 BRA `(.L_x_31) ;  /* 0xfffffff000e00947 */ /* 0x002fea000383ffff */
[----:B------:R-:W-:Y:S05]  /*0da0*/  EXIT ;  /* 0x000000000000794d */ /* 0x000fea0003800000 */
.L_x_23:
[----:B------:R-:W0:Y:S02]  /*0db0*/  LDC R2, c[0x0][0x3a4] ;  /* 0x0000e900ff027b82 */ /* 0x000e240000000800 */
[----:B0-----:R-:W-:-:S13]  /*0dc0*/  ISETP.GE.AND P0, PT, R2, 0x1, PT ;  /* 0x000000010200780c */ /* 0x001fda0003f06270 */
[----:B------:R-:W-:Y:S05]  /*0dd0*/  @!P0 EXIT ;  /* 0x000000000000894d */ /* 0x000fea0003800000 */
[----:B------:R-:W-:Y:S01]  /*0de0*/  IMAD.MOV.U32 R25, RZ, RZ, RZ ;  /* 0x000000ffff197224 */ /* 0x000fe200078e00ff */
[----:B------:R-:W-:Y:S02]  /*0df0*/  PRMT R24, RZ, 0x7610, R24 ;  /* 0x00007610ff187816 */ /* 0x000fe40000000018 */
[----:B------:R-:W-:-:S07]  /*0e00*/  PRMT R26, RZ, 0x7610, R26 ;  /* 0x00007610ff1a7816 */ /* 0x000fce000000001a */
.L_x_38:
[----:B------:R-:W-:Y:S02]  /*0e10*/  ISETP.NE.AND P0, PT, R25, RZ, PT ;  /* 0x000000ff1900720c */ /* 0x000fe40003f05270 */
[----:B------:R-:W-:-:S11]  /*0e20*/  CS2R R12, SRZ ;  /* 0x00000000000c7805 */ /* 0x000fd6000001ff00 */
[----:B------:R-:W-:Y:S05]  /*0e30*/  @!P0 BRA `(.L_x_32) ;  /* 0x0000000400fc8947 */ /* 0x000fea0003800000 */
[----:B------:R-:W-:Y:S02]  /*0e40*/  ISETP.GE.U32.AND P0, PT, R25, 0x8, PT ;  /* 0x000000081900780c */ /* 0x000fe40003f06070 */
[----:B------:R-:W-:Y:S02]  /*0e50*/  CS2R R12, SRZ ;  /* 0x00000000000c7805 */ /* 0x000fe4000001ff00 */
[----:B------:R-:W-:-:S09]  /*0e60*/  MOV R20, RZ ;  /* 0x000000ff00147202 */ /* 0x000fd20000000f00 */
[----:B------:R-:W-:Y:S05]  /*0e70*/  @!P0 BRA `(.L_x_33) ;  /* 0x0000000000e08947 */ /* 0x000fea0003800000 */
[C---:B------:R-:W-:Y:S01]  /*0e80*/  LOP3.LUT R4, R25.reuse, 0xfffffff8, RZ, 0xc0, !PT ;  /* 0xfffffff819047812 */ /* 0x040fe200078ec0ff */
[----:B------:R-:W-:Y:S01]  /*0e90*/  IMAD.MOV.U32 R2, RZ, RZ, R0 ;  /* 0x000000ffff027224 */ /* 0x000fe200078e0000 */
[----:B------:R-:W-:Y:S01]  /*0ea0*/  LOP3.LUT R5, R25, 0x7ffffff8, RZ, 0xc0, !PT ;  /* 0x7ffffff819057812 */ /* 0x000fe200078ec0ff */
[----:B------:R-:W-:Y:S01]  /*0eb0*/  IMAD.MOV.U32 R3, RZ, RZ, R25 ;  /* 0x000000ffff037224 */ /* 0x000fe200078e0019 */
[----:B------:R-:W-:Y:S01]  /*0ec0*/  CS2R R12, SRZ ;  /* 0x00000000000c7805 */ /* 0x000fe2000001ff00 */
[----:B------:R-:W-:-:S07]  /*0ed0*/  IMAD.MOV R4, RZ, RZ, -R4 ;  /* 0x000000ffff047224 */ /* 0x000fce00078e0a04 */
.L_x_34:
[----:B------:R-:W0:Y:S08]  /*0ee0*/  LDC.64 R18, c[0x0][0x398] ;  /* 0x0000e600ff127b82 */ /* 0x000e300000000a00 */
[----:B------:R-:W1:Y:S08]  /*0ef0*/  LDC.64 R16, c[0x0][0x388] ;  /* 0x0000e200ff107b82 */ /* 0x000e700000000a00 */
[----:B------:R-:W2:Y:S01]  /*0f00*/  LDC R21, c[0x0][0x3a0] ;  /* 0x0000e800ff157b82 */ /* 0x000ea20000000800 */
[----:B0-----:R-:W-:-:S07]  /*0f10*/  IMAD.WIDE R18, R2, 0x8, R18 ;  /* 0x0000000802127825 */ /* 0x001fce00078e0212 */
[----:B------:R-:W0:Y:S01]  /*0f20*/  LDC R20, c[0x0][0x390] ;  /* 0x0000e400ff147b82 */ /* 0x000e220000000800 */
[----:B------:R-:W3:Y:S01]  /*0f30*/  LDG.E.64 R14, desc[UR6][R18.64] ;  /* 0x00000006120e7981 */ /* 0x000ee2000c1e1b00 */
[----:B-1----:R-:W-:-:S05]  /*0f40*/  IMAD.WIDE R16, R3, 0x8, R16 ;  /* 0x0000000803107825 */ /* 0x002fca00078e0210 */
[----:B------:R-:W3:Y:S01]  /*0f50*/  LDG.E.64 R6, desc[UR6][R16.64] ;  /* 0x0000000610067981 */ /* 0x000ee2000c1e1b00 */
[----:B--2---:R-:W-:-:S05]  /*0f60*/  IMAD.WIDE R28, R21, 0x8, R18 ;  /* 0x00000008151c7825 */ /* 0x004fca00078e0212 */
[----:B------:R1:W2:Y:S01]  /*0f70*/  LDG.E.64 R10, desc[UR6][R28.64] ;  /* 0x000000061c0a7981 */ /* 0x0002a2000c1e1b00 */
[----:B0-----:R-:W-:-:S05]  /*0f80*/  IMAD.WIDE R22, R20, 0x8, R16 ;  /* 0x0000000814167825 */ /* 0x001fca00078e0210 */
[----:B------:R0:W2:Y:S01]  /*0f90*/  LDG.E.64 R8, desc[UR6][R22.64] ;  /* 0x0000000616087981 */ /* 0x0000a2000c1e1b00 */
[----:B-1----:R-:W-:-:S04]  /*0fa0*/  IMAD.WIDE R28, R21, 0x8, R28 ;  /* 0x00000008151c7825 */ /* 0x002fc800078e021c */
[----:B0-----:R-:W-:Y:S01]  /*0fb0*/  IMAD.WIDE R22, R20, 0x8, R22 ;  /* 0x0000000814167825 */ /* 0x001fe200078e0216 */
[----:B---3--:R-:W-:Y:S01]  /*0fc0*/  DFMA R12, R14, R6, R12 ;  /* 0x000000060e0c722b */ /* 0x008fe2000000000c */
[----:B------:R-:W3:Y:S04]  /*0fd0*/  LDG.E.64 R6, desc[UR6][R28.64] ;  /* 0x000000061c067981 */ /* 0x000ee8000c1e1b00 */
[----:B------:R-:W3:Y:S01]  /*0fe0*/  LDG.E.64 R14, desc[UR6][R22.64] ;  /* 0x00000006160e7981 */ /* 0x000ee2000c1e1b00 */
[----:B------:R-:W-:-:S04]  /*0ff0*/  IMAD.WIDE R18, R21, 0x8, R28 ;  /* 0x0000000815127825 */ /* 0x000fc800078e021c */
[----:B------:R-:W-:Y:S01]  /*1000*/  IMAD.WIDE R16, R20, 0x8, R22 ;  /* 0x0000000814107825 */ /* 0x000fe200078e0216 */
[----:B--2---:R-:W-:Y:S01]  /*1010*/  DFMA R8, R10, R8, R12 ;  /* 0x000000080a08722b */ /* 0x004fe2000000000c */
[----:B------:R0:W2:Y:S04]  /*1020*/  LDG.E.64 R12, desc[UR6][R18.64] ;  /* 0x00000006120c7981 */ /* 0x0000a8000c1e1b00 */
[----:B------:R1:W2:Y:S01]  /*1030*/  LDG.E.64 R10, desc[UR6][R16.64] ;  /* 0x00000006100a7981 */ /* 0x0002a2000c1e1b00 */
[----:B0-----:R-:W-:-:S04]  /*1040*/  IMAD.WIDE R18, R21, 0x8, R18 ;  /* 0x0000000815127825 */ /* 0x001fc800078e0212 */
[----:B-1----:R-:W-:Y:S01]  /*1050*/  IMAD.WIDE R16, R20, 0x8, R16 ;  /* 0x0000000814107825 */ /* 0x002fe200078e0210 */
        /* <DEDUP_REMOVED lines=9> */
[----:B-1----:R-:W-:-:S04]  /*10f0*/  IMAD.WIDE R22, R20, 0x8, R22 ;  /* 0x0000000814167825 */ /* 0x002fc800078e0216 */
[----:B------:R-:W-:-:S04]  /*1100*/  IMAD.WIDE R18, R21, 0x8, R28 ;  /* 0x0000000815127825 */ /* 0x000fc800078e021c */
[----:B------:R-:W-:Y:S02]  /*1110*/  IMAD.WIDE R16, R20, 0x8, R22 ;  /* 0x0000000814107825 */ /* 0x000fe400078e0216 */
[----:B------:R-:W4:Y:S04]  /*1120*/  LDG.E.64 R18, desc[UR6][R18.64] ;  /* 0x0000000612127981 */ /* 0x000f28000c1e1b00 */
[----:B------:R-:W4:Y:S01]  /*1130*/  LDG.E.64 R16, desc[UR6][R16.64] ;  /* 0x0000000610107981 */ /* 0x000f22000c1e1b00 */
[----:B---3--:R-:W-:-:S03]  /*1140*/  DFMA R6, R8, R6, R10 ;  /* 0x000000060806722b */ /* 0x008fc6000000000a */
[----:B------:R-:W3:Y:S04]  /*1150*/  LDG.E.64 R8, desc[UR6][R28.64] ;  /* 0x000000061c087981 */ /* 0x000ee8000c1e1b00 */
[----:B------:R-:W3:Y:S01]  /*1160*/  LDG.E.64 R10, desc[UR6][R22.64] ;  /* 0x00000006160a7981 */ /* 0x000ee2000c1e1b00 */
[----:B------:R-:W-:-:S04]  /*1170*/  IADD3 R4, PT, PT, R4, 0x8, RZ ;  /* 0x0000000804047810 */ /* 0x000fc80007ffe0ff */
[----:B------:R-:W-:Y:S01]  /*1180*/  ISETP.NE.AND P0, PT, R4, RZ, PT ;  /* 0x000000ff0400720c */ /* 0x000fe20003f05270 */
[----:B--2---:R-:W-:Y:S01]  /*1190*/  DFMA R6, R12, R14, R6 ;  /* 0x0000000e0c06722b */ /* 0x004fe20000000006 */
[----:B------:R-:W-:Y:S02]  /*11a0*/  IMAD R2, R21, 0x8, R2 ;  /* 0x0000000815027824 */ /* 0x000fe400078e0202 */
[----:B------:R-:W-:-:S05]  /*11b0*/  IMAD R3, R20, 0x8, R3 ;  /* 0x0000000814037824 */ /* 0x000fca00078e0203 */
[----:B---3--:R-:W-:-:S08]  /*11c0*/  DFMA R6, R8, R10, R6 ;  /* 0x0000000a0806722b */ /* 0x008fd00000000006 */
[----:B----4-:R-:W-:Y:S01]  /*11d0*/  DFMA R12, R18, R16, R6 ;  /* 0x00000010120c722b */ /* 0x010fe20000000006 */
[----:B------:R-:W-:Y:S10]  /*11e0*/  @P0 BRA `(.L_x_34) ;  /* 0xfffffffc003c0947 */ /* 0x000ff4000383ffff */
[----:B------:R-:W-:-:S07]  /*11f0*/  IMAD.MOV.U32 R20, RZ, RZ, R5 ;  /* 0x000000ffff147224 */ /* 0x000fce00078e0005 */
.L_x_33:
[----:B------:R-:W-:-:S13]  /*1200*/  LOP3.LUT P0, RZ, R25, 0x7, RZ, 0xc0, !PT ;  /* 0x0000000719ff7812 */ /* 0x000fda000780c0ff */
[----:B------:R-:W-:Y:S05]  /*1210*/  @!P0 BRA `(.L_x_32) ;  /* 0x0000000400048947 */ /* 0x000fea0003800000 */
[----:B------:R-:W-:-:S04]  /*1220*/  LOP3.LUT R3, R26, 0x7, RZ, 0xc0, !PT ;  /* 0x000000071a037812 */ /* 0x000fc800078ec0ff */
[C---:B------:R-:W-:Y:S02]  /*1230*/  IADD3 R2, PT, PT, R3.reuse, -0x1, RZ ;  /* 0xffffffff03027810 */ /* 0x040fe40007ffe0ff */
[----:B------:R-:W-:Y:S02]  /*1240*/  LOP3.LUT P1, RZ, R3, 0x3, RZ, 0xc0, !PT ;  /* 0x0000000303ff7812 */ /* 0x000fe4000782c0ff */
[----:B------:R-:W-:-:S13]  /*1250*/  ISETP.GE.U32.AND P0, PT, R2, 0x3, PT ;  /* 0x000000030200780c */ /* 0x000fda0003f06070 */
[----:B------:R-:W-:Y:S05]  /*1260*/  @!P0 BRA `(.L_x_35) ;  /* 0x00000000006c8947 */ /* 0x000fea0003800000 */
[----:B------:R-:W0:Y:S08]  /*1270*/  LDC R19, c[0x0][0x3a0] ;  /* 0x0000e800ff137b82 */ /* 0x000e300000000800 */
[----:B------:R-:W1:Y:S08]  /*1280*/  LDC R29, c[0x0][0x390] ;  /* 0x0000e400ff1d7b82 */ /* 0x000e700000000800 */
[----:B------:R-:W2:Y:S08]  /*1290*/  LDC.64 R2, c[0x0][0x398] ;  /* 0x0000e600ff027b82 */ /* 0x000eb00000000a00 */
[----:B------:R-:W3:Y:S01]  /*12a0*/  LDC.64 R4, c[0x0][0x388] ;  /* 0x0000e200ff047b82 */ /* 0x000ee20000000a00 */
[----:B0-----:R-:W-:-:S02]  /*12b0*/  IMAD R7, R20, R19, R0 ;  /* 0x0000001314077224 */ /* 0x001fc400078e0200 */
[----:B-1----:R-:W-:Y:S02]  /*12c0*/  IMAD R9, R20, R29, R25 ;  /* 0x0000001d14097224 */ /* 0x002fe400078e0219 */
[----:B--2---:R-:W-:-:S05]  /*12d0*/  IMAD.WIDE R2, R7, 0x8, R2 ;  /* 0x0000000807027825 */ /* 0x004fca00078e0202 */
[----:B------:R-:W2:Y:S01]  /*12e0*/  LDG.E.64 R6, desc[UR6][R2.64] ;  /* 0x0000000602067981 */ /* 0x000ea2000c1e1b00 */
[----:B---3--:R-:W-:-:S05]  /*12f0*/  IMAD.WIDE R4, R9, 0x8, R4 ;  /* 0x0000000809047825 */ /* 0x008fca00078e0204 */
[----:B------:R-:W2:Y:S01]  /*1300*/  LDG.E.64 R8, desc[UR6][R4.64] ;  /* 0x0000000604087981 */ /* 0x000ea2000c1e1b00 */
[----:B------:R-:W-:-:S04]  /*1310*/  IMAD.WIDE R22, R19, 0x8, R2 ;  /* 0x0000000813167825 */ /* 0x000fc800078e0202 */
[----:B------:R-:W-:Y:S01]  /*1320*/  IMAD.WIDE R10, R29, 0x8, R4 ;  /* 0x000000081d0a7825 */ /* 0x000fe200078e0204 */
[----:B------:R0:W3:Y:S04]  /*1330*/  LDG.E.64 R2, desc[UR6][R22.64] ;  /* 0x0000000616027981 */ /* 0x0000e8000c1e1b00 */
[----:B------:R1:W3:Y:S01]  /*1340*/  LDG.E.64 R4, desc[UR6][R10.64] ;  /* 0x000000060a047981 */ /* 0x0002e2000c1e1b00 */
[----:B0-----:R-:W-:-:S04]  /*1350*/  IMAD.WIDE R22, R19, 0x8, R22 ;  /* 0x0000000813167825 */ /* 0x001fc800078e0216 */
[----:B-1----:R-:W-:Y:S01]  /*1360*/  IMAD.WIDE R10, R29, 0x8, R10 ;  /* 0x000000081d0a7825 */ /* 0x002fe200078e020a */
[----:B------:R-:W4:Y:S04]  /*1370*/  LDG.E.64 R14, desc[UR6][R22.64] ;  /* 0x00000006160e7981 */ /* 0x000f28000c1e1b00 */
[----:B------:R-:W4:Y:S01]  /*1380*/  LDG.E.64 R16, desc[UR6][R10.64] ;  /* 0x000000060a107981 */ /* 0x000f22000c1e1b00 */
[----:B------:R-:W-:-:S04]  /*1390*/  IMAD.WIDE R18, R19, 0x8, R22 ;  /* 0x0000000813127825 */ /* 0x000fc800078e0216 */
[----:B------:R-:W-:Y:S02]  /*13a0*/  IMAD.WIDE R28, R29, 0x8, R10 ;  /* 0x000000081d1c7825 */ /* 0x000fe400078e020a */
[----:B------:R-:W5:Y:S04]  /*13b0*/  LDG.E.64 R18, desc[UR6][R18.64] ;  /* 0x0000000612127981 */ /* 0x000f68000c1e1b00 */
[----:B------:R-:W5:Y:S01]  /*13c0*/  LDG.E.64 R28, desc[UR6][R28.64] ;  /* 0x000000061c1c7981 */ /* 0x000f62000c1e1b00 */
[----:B------:R-:W-:Y:S01]  /*13d0*/  VIADD R20, R20, 0x4 ;  /* 0x0000000414147836 */ /* 0x000fe20000000000 */
[----:B--2---:R-:W-:-:S08]  /*13e0*/  DFMA R6, R6, R8, R12 ;  /* 0x000000080606722b */ /* 0x004fd0000000000c */
[----:B---3--:R-:W-:-:S08]  /*13f0*/  DFMA R2, R2, R4, R6 ;  /* 0x000000040202722b */ /* 0x008fd00000000006 */
[----:B----4-:R-:W-:-:S08]  /*1400*/  DFMA R2, R14, R16, R2 ;  /* 0x000000100e02722b */ /* 0x010fd00000000002 */
[----:B-----5:R-:W-:-:S11]  /*1410*/  DFMA R12, R18, R28, R2 ;  /* 0x0000001c120c722b */ /* 0x020fd60000000002 */
.L_x_35:
[----:B------:R-:W-:Y:S05]  /*1420*/  @!P1 BRA `(.L_x_32) ;  /* 0x0000000000809947 */ /* 0x000fea0003800000 */
[----:B------:R-:W-:-:S04]  /*1430*/  LOP3.LUT R2, R24, 0x3, RZ, 0xc0, !PT ;  /* 0x0000000318027812 */ /* 0x000fc800078ec0ff */
[----:B------:R-:W-:Y:S02]  /*1440*/  ISETP.NE.AND P0, PT, R2, 0x1, PT ;  /* 0x000000010200780c */ /* 0x000fe40003f05270 */
[----:B------:R-:W-:-:S04]  /*1450*/  LOP3.LUT R2, R24, 0x1, RZ, 0xc0, !PT ;  /* 0x0000000118027812 */ /* 0x000fc800078ec0ff */
[----:B------:R-:W-:-:S07]  /*1460*/  ISETP.NE.U32.AND P1, PT, R2, 0x1, PT ;  /* 0x000000010200780c */ /* 0x000fce0003f25070 */
[----:B------:R-:W0:Y:S08]  /*1470*/  @P0 LDC R15, c[0x0][0x3a0] ;  /* 0x0000e800ff0f0b82 */ /* 0x000e300000000800 */
[----:B------:R-:W1:Y:S08]  /*1480*/  @P0 LDC R19, c[0x0][0x390] ;  /* 0x0000e400ff130b82 */ /* 0x000e700000000800 */
[----:B------:R-:W2:Y:S08]  /*1490*/  @P0 LDC.64 R16, c[0x0][0x398] ;  /* 0x0000e600ff100b82 */ /* 0x000eb00000000a00 */
[----:B------:R-:W3:Y:S01]  /*14a0*/  @P0 LDC.64 R10, c[0x0][0x388] ;  /* 0x0000e200ff0a0b82 */ /* 0x000ee20000000a00 */
[----:B0-----:R-:W-:-:S07]  /*14b0*/  @P0 IMAD R7, R20, R15, R0 ;  /* 0x0000000f14070224 */ /* 0x001fce00078e0200 */
[----:B------:R-:W0:Y:S01]  /*14c0*/  @!P1 LDC R21, c[0x0][0x3a0] ;  /* 0x0000e800ff159b82 */ /* 0x000e220000000800 */
[C---:B-1----:R-:W-:Y:S02]  /*14d0*/  @P0 IMAD R9, R20.reuse, R19, R25 ;  /* 0x0000001314090224 */ /* 0x042fe400078e0219 */
[----:B------:R-:W-:-:S05]  /*14e0*/  @P0 VIADD R20, R20, 0x2 ;  /* 0x0000000214140836 */ /* 0x000fca0000000000 */
[----:B------:R-:W1:Y:S01]  /*14f0*/  @!P1 LDC R22, c[0x0][0x390] ;  /* 0x0000e400ff169b82 */ /* 0x000e620000000800 */
[----:B--2---:R-:W-:-:S05]  /*1500*/  @P0 IMAD.WIDE R16, R7, 0x8, R16 ;  /* 0x0000000807100825 */ /* 0x004fca00078e0210 */
[----:B------:R-:W2:Y:S02]  /*1510*/  @P0 LDG.E.64 R6, desc[UR6][R16.64] ;  /* 0x0000000610060981 */ /* 0x000ea4000c1e1b00 */
[----:B------:R-:W4:Y:S01]  /*1520*/  @!P1 LDC.64 R2, c[0x0][0x398] ;  /* 0x0000e600ff029b82 */ /* 0x000f220000000a00 */
[----:B---3--:R-:W-:-:S05]  /*1530*/  @P0 IMAD.WIDE R10, R9, 0x8, R10 ;  /* 0x00000008090a0825 */ /* 0x008fca00078e020a */
[----:B------:R-:W2:Y:S02]  /*1540*/  @P0 LDG.E.64 R8, desc[UR6][R10.64] ;  /* 0x000000060a080981 */ /* 0x000ea4000c1e1b00 */
[----:B------:R-:W3:Y:S01]  /*1550*/  @!P1 LDC.64 R4, c[0x0][0x388] ;  /* 0x0000e200ff049b82 */ /* 0x000ee20000000a00 */
[----:B------:R-:W-:-:S04]  /*1560*/  @P0 IMAD.WIDE R14, R15, 0x8, R16 ;  /* 0x000000080f0e0825 */ /* 0x000fc800078e0210 */
[----:B------:R-:W-:Y:S02]  /*1570*/  @P0 IMAD.WIDE R18, R19, 0x8, R10 ;  /* 0x0000000813120825 */ /* 0x000fe400078e020a */
[----:B------:R-:W5:Y:S02]  /*1580*/  @P0 LDG.E.64 R14, desc[UR6][R14.64] ;  /* 0x000000060e0e0981 */ /* 0x000f64000c1e1b00 */
[C---:B0-----:R-:W-:Y:S02]  /*1590*/  @!P1 IMAD R21, R20.reuse, R21, R0 ;  /* 0x0000001514159224 */ /* 0x041fe400078e0200 */
[----:B-1----:R-:W-:Y:S01]  /*15a0*/  @!P1 IMAD R23, R20, R22, R25 ;  /* 0x0000001614179224 */ /* 0x002fe200078e0219 */
[----:B------:R-:W5:Y:S01]  /*15b0*/  @P0 LDG.E.64 R18, desc[UR6][R18.64] ;  /* 0x0000000612120981 */ /* 0x000f62000c1e1b00 */
[----:B----4-:R-:W-:-:S06]  /*15c0*/  @!P1 IMAD.WIDE R2, R21, 0x8, R2 ;  /* 0x0000000815029825 */ /* 0x010fcc00078e0202 */
[----:B------:R-:W4:Y:S01]  /*15d0*/  @!P1 LDG.E.64 R2, desc[UR6][R2.64] ;  /* 0x0000000602029981 */ /* 0x000f22000c1e1b00 */
[----:B---3--:R-:W-:-:S06]  /*15e0*/  @!P1 IMAD.WIDE R4, R23, 0x8, R4 ;  /* 0x0000000817049825 */ /* 0x008fcc00078e0204 */
[----:B------:R-:W4:Y:S01]  /*15f0*/  @!P1 LDG.E.64 R4, desc[UR6][R4.64] ;  /* 0x0000000604049981 */ /* 0x000f22000c1e1b00 */
[----:B--2---:R-:W-:-:S08]  /*1600*/  @P0 DFMA R6, R6, R8, R12 ;  /* 0x000000080606022b */ /* 0x004fd0000000000c */
[----:B-----5:R-:W-:-:S08]  /*1610*/  @P0 DFMA R12, R14, R18, R6 ;  /* 0x000000120e0c022b */ /* 0x020fd00000000006 */
[----:B----4-:R-:W-:-:S11]  /*1620*/  @!P1 DFMA R12, R2, R4, R12 ;  /* 0x00000004020c922b */ /* 0x010fd6000000000c */
.L_x_32:
        /* <DEDUP_REMOVED lines=27> */
[----:B------:R-:W-:-:S07]  /*17e0*/  MOV R2, 0x1800 ;  /* 0x0000180000027802 */ /* 0x000fce0000000f00 */
[----:B------:R-:W-:Y:S05]  /*17f0*/  CALL.REL.NOINC `($__internal_0_$__cuda_sm20_div_rn_f64_full) ;  /* 0x00000000002c7944 */ /* 0x000fea0003c00000 */
[----:B------:R-:W-:Y:S01]  /*1800*/  MOV R2, R16 ;  /* 0x0000001000027202 */ /* 0x000fe20000000f00 */
[----:B------:R-:W-:-:S07]  /*1810*/  IMAD.MOV.U32 R3, RZ, RZ, R17 ;  /* 0x000000ffff037224 */ /* 0x000fce00078e0011 */
.L_x_37:
[----:B------:R-:W-:Y:S05]  /*1820*/  BSYNC.RECONVERGENT B0 ;  /* 0x0000000000007941 */ /* 0x000fea0003800200 */
.L_x_36:
[----:B------:R-:W0:Y:S01]  /*1830*/  LDCU UR4, c[0x0][0x3a4] ;  /* 0x00007480ff0477ac */ /* 0x000e220008000800 */
[----:B------:R-:W-:Y:S01]  /*1840*/  VIADD R25, R25, 0x1 ;  /* 0x0000000119197836 */ /* 0x000fe20000000000 */
[----:B------:R1:W-:Y:S04]  /*1850*/  STG.E.64 desc[UR6][R22.64], R2 ;  /* 0x0000000216007986 */ /* 0x0003e8000c101b06 */
[----:B0-----:R-:W-:-:S13]  /*1860*/  ISETP.NE.AND P0, PT, R25, UR4, PT ;  /* 0x0000000419007c0c */ /* 0x001fda000bf05270 */
[----:B-1----:R-:W-:Y:S05]  /*1870*/  @!P0 EXIT ;  /* 0x000000000000894d */ /* 0x002fea0003800000 */
[----:B------:R-:W-:Y:S01]  /*1880*/  IADD3 R26, PT, PT, R26, 0x1, RZ ;  /* 0x000000011a1a7810 */ /* 0x000fe20007ffe0ff */
[----:B------:R-:W-:Y:S01]  /*1890*/  VIADD R24, R24, 0x1 ;  /* 0x0000000118187836 */ /* 0x000fe20000000000 */
[----:B------:R-:W-:Y:S06]  /*18a0*/  BRA `(.L_x_38) ;  /* 0xfffffff400587947 */ /* 0x000fec000383ffff */
        .weak           $__internal_0_$__cuda_sm20_div_rn_f64_full
        .type           $__internal_0_$__cuda_sm20_div_rn_f64_full,@function
        .size           $__internal_0_$__cuda_sm20_div_rn_f64_full,(.L_x_68 - $__internal_0_$__cuda_sm20_div_rn_f64_full)
$__internal_0_$__cuda_sm20_div_rn_f64_full:
[C---:B------:R-:W-:Y:S01]  /*18b0*/  FSETP.GEU.AND P0, PT, |R5|.reuse, 1.469367938527859385e-39, PT ;  /* 0x001000000500780b */ /* 0x040fe20003f0e200 */
[--C-:B------:R-:W-:Y:S01]  /*18c0*/  IMAD.MOV.U32 R10, RZ, RZ, R4.reuse ;  /* 0x000000ffff0a7224 */ /* 0x100fe200078e0004 */
[----:B------:R-:W-:Y:S01]  /*18d0*/  LOP3.LUT R8, R5, 0x800fffff, RZ, 0xc0, !PT ;  /* 0x800fffff05087812 */ /* 0x000fe200078ec0ff */
[----:B------:R-:W-:Y:S01]  /*18e0*/  IMAD.MOV.U32 R14, RZ, RZ, 0x1 ;  /* 0x00000001ff0e7424 */ /* 0x000fe200078e00ff */
[----:B------:R-:W-:Y:S01]  /*18f0*/  MOV R11, R5 ;  /* 0x00000005000b7202 */ /* 0x000fe20000000f00 */
[----:B------:R-:W-:Y:S01]  /*1900*/  BSSY.RECONVERGENT B1, `(.L_x_39) ;  /* 0x0000054000017945 */ /* 0x000fe20003800200 */
[----:B------:R-:W-:Y:S01]  /*1910*/  LOP3.LUT R9, R8, 0x3ff00000, RZ, 0xfc, !PT ;  /* 0x3ff0000008097812 */ /* 0x000fe200078efcff */
[----:B------:R-:W-:Y:S01]  /*1920*/  IMAD.MOV.U32 R8, RZ, RZ, R4 ;  /* 0x000000ffff087224 */ /* 0x000fe200078e0004 */
[C---:B------:R-:W-:Y:S02]  /*1930*/  FSETP.GEU.AND P2, PT, |R13|.reuse, 1.469367938527859385e-39, PT ;  /* 0x001000000d00780b */ /* 0x040fe40003f4e200 */
[----:B------:R-:W-:-:S02]  /*1940*/  LOP3.LUT R3, R13, 0x7ff00000, RZ, 0xc0, !PT ;  /* 0x7ff000000d037812 */ /* 0x000fc400078ec0ff */
[----:B------:R-:W-:Y:S01]  /*1950*/  LOP3.LUT R6, R5, 0x7ff00000, RZ, 0xc0, !PT ;  /* 0x7ff0000005067812 */ /* 0x000fe200078ec0ff */
[----:B------:R-:W-:-:S03]  /*1960*/  @!P0 DMUL R8, R10, 8.98846567431157953865e+307 ;  /* 0x7fe000000a088828 */ /* 0x000fc60000000000 */
[----:B------:R-:W-:-:S03]  /*1970*/  ISETP.GE.U32.AND P1, PT, R3, R6, PT ;  /* 0x000000060300720c */ /* 0x000fc60003f26070 */
[----:B------:R-:W0:Y:S02]  /*1980*/  MUFU.RCP64H R15, R9 ;  /* 0x00000009000f7308 */ /* 0x000e240000001800 */
[----:B------:R-:W-:Y:S01]  /*1990*/  @!P2 LOP3.LUT R4, R11, 0x7ff00000, RZ, 0xc0, !PT ;  /* 0x7ff000000b04a812 */ /* 0x000fe200078ec0ff */
[----:B------:R-:W-:Y:S01]  /*19a0*/  @!P2 IMAD.MOV.U32 R20, RZ, RZ, RZ ;  /* 0x000000ffff14a224 */ /* 0x000fe200078e00ff */
[----:B------:R-:W-:Y:S02]  /*19b0*/  @!P0 LOP3.LUT R6, R9, 0x7ff00000, RZ, 0xc0, !PT ;  /* 0x7ff0000009068812 */ /* 0x000fe400078ec0ff */
[----:B------:R-:W-:Y:S02]  /*19c0*/  @!P2 ISETP.GE.U32.AND P3, PT, R3, R4, PT ;  /* 0x000000040300a20c */ /* 0x000fe40003f66070 */
[----:B------:R-:W-:-:S04]  /*19d0*/  MOV R4, 0x1ca00000 ;  /* 0x1ca0000000047802 */ /* 0x000fc80000000f00 */
[----:B------:R-:W-:-:S04]  /*19e0*/  @!P2 SEL R5, R4, 0x63400000, !P3 ;  /* 0x634000000405a807 */ /* 0x000fc80005800000 */
[----:B------:R-:W-:Y:S01]  /*19f0*/  @!P2 LOP3.LUT R5, R5, 0x80000000, R13, 0xf8, !PT ;  /* 0x800000000505a812 */ /* 0x000fe200078ef80d */
[----:B0-----:R-:W-:-:S03]  /*1a00*/  DFMA R18, R14, -R8, 1 ;  /* 0x3ff000000e12742b */ /* 0x001fc60000000808 */
[----:B------:R-:W-:Y:S02]  /*1a10*/  @!P2 LOP3.LUT R21, R5, 0x100000, RZ, 0xfc, !PT ;  /* 0x001000000515a812 */ /* 0x000fe400078efcff */
[----:B------:R-:W-:-:S03]  /*1a20*/  MOV R5, R3 ;  /* 0x0000000300057202 */ /* 0x000fc60000000f00 */
[----:B------:R-:W-:-:S08]  /*1a30*/  DFMA R18, R18, R18, R18 ;  /* 0x000000121212722b */ /* 0x000fd00000000012 */
[----:B------:R-:W-:Y:S01]  /*1a40*/  DFMA R18, R14, R18, R14 ;  /* 0x000000120e12722b */ /* 0x000fe2000000000e */
[----:B------:R-:W-:Y:S01]  /*1a50*/  SEL R15, R4, 0x63400000, !P1 ;  /* 0x63400000040f7807 */ /* 0x000fe20004800000 */
[----:B------:R-:W-:-:S03]  /*1a60*/  IMAD.MOV.U32 R14, RZ, RZ, R12 ;  /* 0x000000ffff0e7224 */ /* 0x000fc600078e000c */
[----:B------:R-:W-:-:S03]  /*1a70*/  LOP3.LUT R15, R15, 0x800fffff, R13, 0xf8, !PT ;  /* 0x800fffff0f0f7812 */ /* 0x000fc600078ef80d */
[----:B------:R-:W-:-:S03]  /*1a80*/  DFMA R16, R18, -R8, 1 ;  /* 0x3ff000001210742b */ /* 0x000fc60000000808 */
[----:B------:R-:W-:-:S05]  /*1a90*/  @!P2 DFMA R14, R14, 2, -R20 ;  /* 0x400000000e0ea82b */ /* 0x000fca0000000814 */
[----:B------:R-:W-:-:S05]  /*1aa0*/  DFMA R16, R18, R16, R18 ;  /* 0x000000101210722b */ /* 0x000fca0000000012 */
[----:B------:R-:W-:-:S03]  /*1ab0*/  @!P2 LOP3.LUT R5, R15, 0x7ff00000, RZ, 0xc0, !PT ;  /* 0x7ff000000f05a812 */ /* 0x000fc600078ec0ff */
[----:B------:R-:W-:Y:S02]  /*1ac0*/  DMUL R18, R16, R14 ;  /* 0x0000000e10127228 */ /* 0x000fe40000000000 */
[----:B------:R-:W-:-:S05]  /*1ad0*/  VIADD R7, R5, 0xffffffff ;  /* 0xffffffff05077836 */ /* 0x000fca0000000000 */
[----:B------:R-:W-:Y:S01]  /*1ae0*/  ISETP.GT.U32.AND P0, PT, R7, 0x7feffffe, PT ;  /* 0x7feffffe0700780c */ /* 0x000fe20003f04070 */
[----:B------:R-:W-:Y:S01]  /*1af0*/  VIADD R7, R6, 0xffffffff ;  /* 0xffffffff06077836 */ /* 0x000fe20000000000 */
[----:B------:R-:W-:-:S04]  /*1b00*/  DFMA R20, R18, -R8, R14 ;  /* 0x800000081214722b */ /* 0x000fc8000000000e */
[----:B------:R-:W-:-:S04]  /*1b10*/  ISETP.GT.U32.OR P0, PT, R7, 0x7feffffe, P0 ;  /* 0x7feffffe0700780c */ /* 0x000fc80000704470 */
[----:B------:R-:W-:-:S09]  /*1b20*/  DFMA R20, R16, R20, R18 ;  /* 0x000000141014722b */ /* 0x000fd20000000012 */
[----:B------:R-:W-:Y:S05]  /*1b30*/  @P0 BRA `(.L_x_40) ;  /* 0x00000000006c0947 */ /* 0x000fea0003800000 */
[----:B------:R-:W-:-:S04]  /*1b40*/  LOP3.LUT R6, R11, 0x7ff00000, RZ, 0xc0, !PT ;  /* 0x7ff000000b067812 */ /* 0x000fc800078ec0ff */
[CC--:B------:R-:W-:Y:S02]  /*1b50*/  VIADDMNMX R5, R3.reuse, -R6.reuse, 0xb9600000, !PT ;  /* 0xb960000003057446 */ /* 0x0c0fe40007800906 */
[----:B------:R-:W-:Y:S02]  /*1b60*/  ISETP.GE.U32.AND P0, PT, R3, R6, PT ;  /* 0x000000060300720c */ /* 0x000fe40003f06070 */
[----:B------:R-:W-:Y:S02]  /*1b70*/  VIMNMX R3, PT, PT, R5, 0x46a00000, PT ;  /* 0x46a0000005037848 */ /* 0x000fe40003fe0100 */
[----:B------:R-:W-:-:S04]  /*1b80*/  SEL R4, R4, 0x63400000, !P0 ;  /* 0x6340000004047807 */ /* 0x000fc80004000000 */
[----:B------:R-:W-:Y:S01]  /*1b90*/  IADD3 R3, PT, PT, -R4, R3, RZ ;  /* 0x0000000304037210 */ /* 0x000fe20007ffe1ff */
[----:B------:R-:W-:-:S04]  /*1ba0*/  IMAD.MOV.U32 R4, RZ, RZ, RZ ;  /* 0x000000ffff047224 */ /* 0x000fc800078e00ff */
[----:B------:R-:W-:-:S06]  /*1bb0*/  VIADD R5, R3, 0x7fe00000 ;  /* 0x7fe0000003057836 */ /* 0x000fcc0000000000 */
[----:B------:R-:W-:-:S10]  /*1bc0*/  DMUL R16, R20, R4 ;  /* 0x0000000414107228 */ /* 0x000fd40000000000 */
[----:B------:R-:W-:-:S13]  /*1bd0*/  FSETP.GTU.AND P0, PT, |R17|, 1.469367938527859385e-39, PT ;  /* 0x001000001100780b */ /* 0x000fda0003f0c200 */
[----:B------:R-:W-:Y:S05]  /*1be0*/  @P0 BRA `(.L_x_41) ;  /* 0x0000000000940947 */ /* 0x000fea0003800000 */
[----:B------:R-:W-:Y:S01]  /*1bf0*/  DFMA R8, R20, -R8, R14 ;  /* 0x800000081408722b */ /* 0x000fe2000000000e */
[----:B------:R-:W-:-:S09]  /*1c00*/  MOV R6, RZ ;  /* 0x000000ff00067202 */ /* 0x000fd20000000f00 */
[C---:B------:R-:W-:Y:S02]  /*1c10*/  FSETP.NEU.AND P0, PT, R9.reuse, RZ, PT ;  /* 0x000000ff0900720b */ /* 0x040fe40003f0d000 */
[----:B------:R-:W-:-:S04]  /*1c20*/  LOP3.LUT R11, R9, 0x80000000, R11, 0x48, !PT ;  /* 0x80000000090b7812 */ /* 0x000fc800078e480b */
[----:B------:R-:W-:-:S07]  /*1c30*/  LOP3.LUT R7, R11, R5, RZ, 0xfc, !PT ;  /* 0x000000050b077212 */ /* 0x000fce00078efcff */
[----:B------:R-:W-:Y:S05]  /*1c40*/  @!P0 BRA `(.L_x_41) ;  /* 0x00000000007c8947 */ /* 0x000fea0003800000 */
[----:B------:R-:W-:Y:S01]  /*1c50*/  IMAD.MOV R5, RZ, RZ, -R3 ;  /* 0x000000ffff057224 */ /* 0x000fe200078e0a03 */
[----:B------:R-:W-:Y:S01]  /*1c60*/  DMUL.RP R6, R20, R6 ;  /* 0x0000000614067228 */ /* 0x000fe20000008000 */
[----:B------:R-:W-:Y:S01]  /*1c70*/  IMAD.MOV.U32 R4, RZ, RZ, RZ ;  /* 0x000000ffff047224 */ /* 0x000fe200078e00ff */
[----:B------:R-:W-:-:S05]  /*1c80*/  IADD3 R3, PT, PT, -R3, -0x43300000, RZ ;  /* 0xbcd0000003037810 */ /* 0x000fca0007ffe1ff */
[----:B------:R-:W-:-:S03]  /*1c90*/  DFMA R4, R16, -R4, R20 ;  /* 0x800000041004722b */ /* 0x000fc60000000014 */
[----:B------:R-:W-:-:S07]  /*1ca0*/  LOP3.LUT R11, R7, R11, RZ, 0x3c, !PT ;  /* 0x0000000b070b7212 */ /* 0x000fce00078e3cff */
[----:B------:R-:W-:-:S04]  /*1cb0*/  FSETP.NEU.AND P0, PT, |R5|, R3, PT ;  /* 0x000000030500720b */ /* 0x000fc80003f0d200 */
[----:B------:R-:W-:Y:S02]  /*1cc0*/  FSEL R16, R6, R16, !P0 ;  /* 0x0000001006107208 */ /* 0x000fe40004000000 */
[----:B------:R-:W-:Y:S01]  /*1cd0*/  FSEL R17, R11, R17, !P0 ;  /* 0x000000110b117208 */ /* 0x000fe20004000000 */
[----:B------:R-:W-:Y:S06]  /*1ce0*/  BRA `(.L_x_41) ;  /* 0x0000000000547947 */ /* 0x000fec0003800000 */
.L_x_40:
[----:B------:R-:W-:-:S14]  /*1cf0*/  DSETP.NAN.AND P0, PT, R12, R12, PT ;  /* 0x0000000c0c00722a */ /* 0x000fdc0003f08000 */
[----:B------:R-:W-:Y:S05]  /*1d00*/  @P0 BRA `(.L_x_42) ;  /* 0x0000000000440947 */ /* 0x000fea0003800000 */
[----:B------:R-:W-:-:S14]  /*1d10*/  DSETP.NAN.AND P0, PT, R10, R10, PT ;  /* 0x0000000a0a00722a */ /* 0x000fdc0003f08000 */
[----:B------:R-:W-:Y:S05]  /*1d20*/  @P0 BRA `(.L_x_43) ;  /* 0x0000000000300947 */ /* 0x000fea0003800000 */
[----:B------:R-:W-:Y:S01]  /*1d30*/  ISETP.NE.AND P0, PT, R5, R6, PT ;  /* 0x000000060500720c */ /* 0x000fe20003f05270 */
[----:B------:R-:W-:Y:S01]  /*1d40*/  IMAD.MOV.U32 R17, RZ, RZ, -0x80000 ;  /* 0xfff80000ff117424 */ /* 0x000fe200078e00ff */
[----:B------:R-:W-:-:S11]  /*1d50*/  MOV R16, 0x0 ;  /* 0x0000000000107802 */ /* 0x000fd60000000f00 */
[----:B------:R-:W-:Y:S05]  /*1d60*/  @!P0 BRA `(.L_x_41) ;  /* 0x0000000000348947 */ /* 0x000fea0003800000 */
[----:B------:R-:W-:Y:S02]  /*1d70*/  ISETP.NE.AND P0, PT, R5, 0x7ff00000, PT ;  /* 0x7ff000000500780c */ /* 0x000fe40003f05270 */
[----:B------:R-:W-:Y:S02]  /*1d80*/  LOP3.LUT R17, R13, 0x80000000, R11, 0x48, !PT ;  /* 0x800000000d117812 */ /* 0x000fe400078e480b */
[----:B------:R-:W-:-:S13]  /*1d90*/  ISETP.EQ.OR P0, PT, R6, RZ, !P0 ;  /* 0x000000ff0600720c */ /* 0x000fda0004702670 */
[----:B------:R-:W-:Y:S01]  /*1da0*/  @P0 LOP3.LUT R3, R17, 0x7ff00000, RZ, 0xfc, !PT ;  /* 0x7ff0000011030812 */ /* 0x000fe200078efcff */
[----:B------:R-:W-:Y:S01]  /*1db0*/  @!P0 IMAD.MOV.U32 R16, RZ, RZ, RZ ;  /* 0x000000ffff108224 */ /* 0x000fe200078e00ff */
[----:B------:R-:W-:-:S03]  /*1dc0*/  @P0 MOV R16, RZ ;  /* 0x000000ff00100202 */ /* 0x000fc60000000f00 */
[----:B------:R-:W-:Y:S01]  /*1dd0*/  @P0 IMAD.MOV.U32 R17, RZ, RZ, R3 ;  /* 0x000000ffff110224 */ /* 0x000fe200078e0003 */
[----:B------:R-:W-:Y:S06]  /*1de0*/  BRA `(.L_x_41) ;  /* 0x0000000000147947 */ /* 0x000fec0003800000 */
.L_x_43:
[----:B------:R-:W-:Y:S01]  /*1df0*/  LOP3.LUT R17, R11, 0x80000, RZ, 0xfc, !PT ;  /* 0x000800000b117812 */ /* 0x000fe200078efcff */
[----:B------:R-:W-:Y:S01]  /*1e00*/  IMAD.MOV.U32 R16, RZ, RZ, R10 ;  /* 0x000000ffff107224 */ /* 0x000fe200078e000a */
[----:B------:R-:W-:Y:S06]  /*1e10*/  BRA `(.L_x_41) ;  /* 0x0000000000087947 */ /* 0x000fec0003800000 */
.L_x_42:
[----:B------:R-:W-:Y:S02]  /*1e20*/  LOP3.LUT R17, R13, 0x80000, RZ, 0xfc, !PT ;  /* 0x000800000d117812 */ /* 0x000fe400078efcff */
[----:B------:R-:W-:-:S07]  /*1e30*/  MOV R16, R12 ;  /* 0x0000000c00107202 */ /* 0x000fce0000000f00 */
.L_x_41:
[----:B------:R-:W-:Y:S05]  /*1e40*/  BSYNC.RECONVERGENT B1 ;  /* 0x0000000000017941 */ /* 0x000fea0003800200 */
.L_x_39:
[----:B------:R-:W-:-:S04]  /*1e50*/  IMAD.MOV.U32 R3, RZ, RZ, 0x0 ;  /* 0x00000000ff037424 */ /* 0x000fc800078e00ff */
[----:B------:R-:W-:Y:S05]  /*1e60*/  RET.REL.NODEC R2 `(_Z4TRSMcPdiS_iii) ;  /* 0xffffffe002647950 */ /* 0x000fea0003c3ffff */
.L_x_44:
        /* <DEDUP_REMOVED lines=9> */
.L_x_68:


//--------------------- .text._Z5POTF2Pdii        --------------------------
	.section	.text._Z5POTF2Pdii,"ax",@progbits
	.align	128
        .global         _Z5POTF2Pdii
        .type           _Z5POTF2Pdii,@function
        .size           _Z5POTF2Pdii,(.L_x_70 - _Z5POTF2Pdii)
        .other          _Z5POTF2Pdii,@"STO_CUDA_ENTRY STV_DEFAULT"
_Z5POTF2Pdii:
.text._Z5POTF2Pdii:
[----:B------:R-:W-:Y:S08]  /*0000*/  LDC R1, c[0x0][0x37c] ;  /* 0x0000df00ff017b82 */ /* 0x000ff00000000800 */
[----:B------:R-:W0:Y:S02]  /*0010*/  LDC R0, c[0x0][0x38c] ;  /* 0x0000e300ff007b82 */ /* 0x000e240000000800 */
[----:B0-----:R-:W-:-:S13]  /*0020*/  ISETP.GE.AND P0, PT, R0, 0x1, PT ;  /* 0x000000010000780c */ /* 0x001fda0003f06270 */
[----:B------:R-:W-:Y:S05]  /*0030*/  @!P0 EXIT ;  /* 0x000000000000894d */ /* 0x000fea0003800000 */
[----:B------:R-:W0:Y:S01]  /*0040*/  S2R R0, SR_TID.X ;  /* 0x0000000000007919 */ /* 0x000e220000002100 */
[----:B------:R-:W-:Y:S01]  /*0050*/  IMAD.MOV.U32 R3, RZ, RZ, RZ ;  /* 0x000000ffff037224 */ /* 0x000fe200078e00ff */
[----:B------:R-:W-:Y:S01]  /*0060*/  PRMT R2, RZ, 0x7610, R2 ;  /* 0x00007610ff027816 */ /* 0x000fe20000000002 */
[----:B------:R-:W1:Y:S01]  /*0070*/  LDCU.U16 UR4, c[0x0][0x38c] ;  /* 0x00007180ff0477ac */ /* 0x000e620008000400 */
[----:B------:R-:W-:Y:S01]  /*0080*/  PRMT R4, RZ, 0x7610, R4 ;  /* 0x00007610ff047816 */ /* 0x000fe20000000004 */
[----:B------:R-:W2:Y:S06]  /*0090*/  LDCU.64 UR6, c[0x0][0x358] ;  /* 0x00006b00ff0677ac */ /* 0x000eac0008000a00 */
.L_x_57:
[----:B---3--:R-:W3:Y:S01]  /*00a0*/  LDCU UR5, c[0x0][0x38c] ;  /* 0x00007180ff0577ac */ /* 0x008ee20008000800 */
[-C--:B0-----:R-:W-:Y:S01]  /*00b0*/  ISETP.NE.AND P0, PT, R0, R3.reuse, PT ;  /* 0x000000030000720c */ /* 0x081fe20003f05270 */
[----:B------:R-:W-:Y:S01]  /*00c0*/  BSSY.RECONVERGENT B0, `(.L_x_45) ;  /* 0x0000020000007945 */ /* 0x000fe20003800200 */
[----:B------:R-:W-:-:S05]  /*00d0*/  LOP3.LUT R5, RZ, R3, RZ, 0x33, !PT ;  /* 0x00000003ff057212 */ /* 0x000fca00078e33ff */
[----:B---3--:R-:W-:-:S06]  /*00e0*/  VIADD R5, R5, UR5 ;  /* 0x0000000505057c36 */ /* 0x008fcc0008000000 */
[----:B-12---:R-:W-:Y:S05]  /*00f0*/  @P0 BRA `(.L_x_46) ;  /* 0x0000000000700947 */ /* 0x006fea0003800000 */
[----:B------:R-:W0:Y:S01]  /*0100*/  LDC.64 R6, c[0x0][0x380] ;  /* 0x0000e000ff067b82 */ /* 0x000e220000000a00 */
[----:B------:R-:W3:Y:S02]  /*0110*/  LDCU UR5, c[0x0][0x388] ;  /* 0x00007100ff0577ac */ /* 0x000ee40008000800 */
[----:B---3--:R-:W-:-:S04]  /*0120*/  IMAD R9, R0, UR5, R0 ;  /* 0x0000000500097c24 */ /* 0x008fc8000f8e0200 */
[----:B0-----:R-:W-:-:S05]  /*0130*/  IMAD.WIDE R6, R9, 0x8, R6 ;  /* 0x0000000809067825 */ /* 0x001fca00078e0206 */
[----:B--2---:R-:W2:Y:S01]  /*0140*/  LDG.E.64 R8, desc[UR6][R6.64] ;  /* 0x0000000606087981 */ /* 0x004ea2000c1e1b00 */
[----:B------:R-:W-:Y:S01]  /*0150*/  MOV R14, 0x0 ;  /* 0x00000000000e7802 */ /* 0x000fe20000000f00 */
[----:B------:R-:W-:Y:S01]  /*0160*/  IMAD.MOV.U32 R15, RZ, RZ, 0x3fd80000 ;  /* 0x3fd80000ff0f7424 */ /* 0x000fe200078e00ff */
[----:B------:R-:W-:Y:S01]  /*0170*/  BSSY.RECONVERGENT B1, `(.L_x_47) ;  /* 0x0000013000017945 */ /* 0x000fe20003800200 */
[----:B--2---:R-:W0:Y:S01]  /*0180*/  MUFU.RSQ64H R11, R9 ;  /* 0x00000009000b7308 */ /* 0x004e220000001c00 */
[----:B------:R-:W-:-:S05]  /*0190*/  VIADD R10, R9, 0xfcb00000 ;  /* 0xfcb00000090a7836 */ /* 0x000fca0000000000 */
[----:B------:R-:W-:Y:S01]  /*01a0*/  ISETP.GE.U32.AND P0, PT, R10, 0x7ca00000, PT ;  /* 0x7ca000000a00780c */ /* 0x000fe20003f06070 */
[----:B0-----:R-:W-:-:S08]  /*01b0*/  DMUL R12, R10, R10 ;  /* 0x0000000a0a0c7228 */ /* 0x001fd00000000000 */
[----:B------:R-:W-:-:S08]  /*01c0*/  DFMA R12, R8, -R12, 1 ;  /* 0x3ff00000080c742b */ /* 0x000fd0000000080c */
[----:B------:R-:W-:Y:S02]  /*01d0*/  DFMA R14, R12, R14, 0.5 ;  /* 0x3fe000000c0e742b */ /* 0x000fe4000000000e */
[----:B------:R-:W-:-:S08]  /*01e0*/  DMUL R12, R10, R12 ;  /* 0x0000000c0a0c7228 */ /* 0x000fd00000000000 */
[----:B------:R-:W-:-:S08]  /*01f0*/  DFMA R18, R14, R12, R10 ;  /* 0x0000000c0e12722b */ /* 0x000fd0000000000a */
[----:B------:R-:W-:Y:S02]  /*0200*/  DMUL R12, R8, R18 ;  /* 0x00000012080c7228 */ /* 0x000fe40000000000 */
[----:B------:R-:W-:Y:S02]  /*0210*/  VIADD R21, R19, 0xfff00000 ;  /* 0xfff0000013157836 */ /* 0x000fe40000000000 */
[----:B------:R-:W-:-:S04]  /*0220*/  IMAD.MOV.U32 R20, RZ, RZ, R18 ;  /* 0x000000ffff147224 */ /* 0x000fc800078e0012 */
[----:B------:R-:W-:-:S08]  /*0230*/  DFMA R14, R12, -R12, R8 ;  /* 0x8000000c0c0e722b */ /* 0x000fd00000000008 */
[----:B------:R-:W-:Y:S01]  /*0240*/  DFMA R16, R14, R20, R12 ;  /* 0x000000140e10722b */ /* 0x000fe2000000000c */
[----:B------:R-:W-:Y:S10]  /*0250*/  @!P0 BRA `(.L_x_48) ;  /* 0x0000000000108947 */ /* 0x000ff40003800000 */
[----:B------:R-:W-:-:S07]  /*0260*/  MOV R16, 0x280 ;  /* 0x0000028000107802 */ /* 0x000fce0000000f00 */
[----:B-1----:R-:W-:Y:S05]  /*0270*/  CALL.REL.NOINC `($__internal_2_$__cuda_sm20_dsqrt_rn_f64_mediumpath_v1) ;  /* 0x0000001000b07944 */ /* 0x002fea0003c00000 */
[----:B------:R-:W-:Y:S01]  /*0280*/  MOV R16, R10 ;  /* 0x0000000a00107202 */ /* 0x000fe20000000f00 */
[----:B------:R-:W-:-:S07]  /*0290*/  IMAD.MOV.U32 R17, RZ, RZ, R11 ;  /* 0x000000ffff117224 */ /* 0x000fce00078e000b */
.L_x_48:
[----:B-1----:R-:W-:Y:S05]  /*02a0*/  BSYNC.RECONVERGENT B1 ;  /* 0x0000000000017941 */ /* 0x002fea0003800200 */
.L_x_47:
[----:B------:R0:W-:Y:S02]  /*02b0*/  STG.E.64 desc[UR6][R6.64], R16 ;  /* 0x0000001006007986 */ /* 0x0001e4000c101b06 */
.L_x_46:
[----:B-12---:R-:W-:Y:S05]  /*02c0*/  BSYNC.RECONVERGENT B0 ;  /* 0x0000000000007941 */ /* 0x006fea0003800200 */
.L_x_45:
[----:B------:R-:W0:Y:S01]  /*02d0*/  LDCU UR5, c[0x0][0x38c] ;  /* 0x00007180ff0577ac */ /* 0x000e220008000800 */
[----:B------:R-:W-:Y:S01]  /*02e0*/  BAR.SYNC.DEFER_BLOCKING 0x0 ;  /* 0x0000000000007b1d */ /* 0x000fe20000010000 */
[----:B------:R-:W-:Y:S01]  /*02f0*/  ISETP.GT.U32.AND P0, PT, R0, R3, PT ;  /* 0x000000030000720c */ /* 0x000fe20003f04070 */
[----:B0-----:R-:W-:-:S05]  /*0300*/  IMAD.U32 R6, RZ, RZ, UR5 ;  /* 0x00000005ff067e24 */ /* 0x001fca000f8e00ff */
[----:B------:R-:W-:-:S13]  /*0310*/  ISETP.GE.U32.OR P0, PT, R0, R6, !P0 ;  /* 0x000000060000720c */ /* 0x000fda0004706470 */
[----:B------:R-:W-:Y:S05]  /*0320*/  @P0 BRA `(.L_x_49) ;  /* 0x0000000800ec0947 */ /* 0x000fea0003800000 */
[----:B------:R-:W0:Y:S01]  /*0330*/  LDC.64 R10, c[0x0][0x380] ;  /* 0x0000e000ff0a7b82 */ /* 0x000e220000000a00 */
[----:B------:R-:W1:Y:S02]  /*0340*/  LDCU UR5, c[0x0][0x388] ;  /* 0x00007100ff0577ac */ /* 0x000e640008000800 */
[----:B-1----:R-:W-:-:S04]  /*0350*/  IMAD R27, R3, UR5, R3 ;  /* 0x00000005031b7c24 */ /* 0x002fc8000f8e0203 */
[----:B0-----:R-:W-:-:S06]  /*0360*/  IMAD.WIDE R26, R27, 0x8, R10 ;  /* 0x000000081b1a7825 */ /* 0x001fcc00078e020a */
[----:B------:R-:W2:Y:S01]  /*0370*/  LDG.E.64 R26, desc[UR6][R26.64] ;  /* 0x000000061a1a7981 */ /* 0x000ea2000c1e1b00 */
[----:B------:R-:W-:-:S04]  /*0380*/  IMAD R7, R3, UR5, R0 ;  /* 0x0000000503077c24 */ /* 0x000fc8000f8e0200 */
[----:B------:R-:W-:-:S05]  /*0390*/  IMAD.WIDE R10, R7, 0x8, R10 ;  /* 0x00000008070a7825 */ /* 0x000fca00078e020a */
[----:B------:R-:W3:Y:S01]  /*03a0*/  LDG.E.64 R8, desc[UR6][R10.64] ;  /* 0x000000060a087981 */ /* 0x000ee2000c1e1b00 */
[----:B------:R-:W-:Y:S01]  /*03b0*/  IMAD.MOV.U32 R6, RZ, RZ, 0x1 ;  /* 0x00000001ff067424 */ /* 0x000fe200078e00ff */
[----:B--2---:R-:W0:Y:S01]  /*03c0*/  MUFU.RCP64H R7, R27 ;  /* 0x0000001b00077308 */ /* 0x004e220000001800 */
[----:B---3--:R-:W-:-:S04]  /*03d0*/  FSETP.GEU.AND P1, PT, |R9|, 6.5827683646048100446e-37, PT ;  /* 0x036000000900780b */ /* 0x008fc80003f2e200 */
[----:B0-----:R-:W-:-:S08]  /*03e0*/  DFMA R12, -R26, R6, 1 ;  /* 0x3ff000001a0c742b */ /* 0x001fd00000000106 */
        /* <DEDUP_REMOVED lines=9> */
[----:B------:R-:W-:Y:S05]  /*0480*/  @P0 BRA P1, `(.L_x_50) ;  /* 0x0000000000080947 */ /* 0x000fea0000800000 */
[----:B------:R-:W-:-:S07]  /*0490*/  MOV R6, 0x4b0 ;  /* 0x000004b000067802 */ /* 0x000fce0000000f00 */
[----:B------:R-:W-:Y:S05]  /*04a0*/  CALL.REL.NOINC `($__internal_1_$__cuda_sm20_div_rn_f64_full) ;  /* 0x0000000800ac7944 */ /* 0x000fea0003c00000 */
.L_x_50:
[----:B------:R-:W-:Y:S05]  /*04b0*/  WARPSYNC.ALL ;  /* 0x0000000000007948 */ /* 0x000fea0003800000 */
[----:B------:R-:W0:Y:S01]  /*04c0*/  LDCU UR5, c[0x0][0x38c] ;  /* 0x00007180ff0577ac */ /* 0x000e220008000800 */
[----:B------:R-:W1:Y:S01]  /*04d0*/  LDC R7, c[0x0][0x388] ;  /* 0x0000e200ff077b82 */ /* 0x000e620000000800 */
[----:B------:R-:W-:Y:S01]  /*04e0*/  IADD3 R22, PT, PT, R3, 0x1, RZ ;  /* 0x0000000103167810 */ /* 0x000fe20007ffe0ff */
[----:B------:R2:W-:Y:S06]  /*04f0*/  STG.E.64 desc[UR6][R10.64], R12 ;  /* 0x0000000c0a007986 */ /* 0x0005ec000c101b06 */
[----:B------:R-:W3:Y:S01]  /*0500*/  LDC.64 R8, c[0x0][0x380] ;  /* 0x0000e000ff087b82 */ /* 0x000ee20000000a00 */
[----:B0-----:R-:W-:-:S05]  /*0510*/  IMAD.U32 R6, RZ, RZ, UR5 ;  /* 0x00000005ff067e24 */ /* 0x001fca000f8e00ff */
[----:B------:R-:W-:Y:S01]  /*0520*/  ISETP.GE.AND P0, PT, R22, R6, PT ;  /* 0x000000061600720c */ /* 0x000fe20003f06270 */
[----:B-1----:R-:W-:-:S04]  /*0530*/  IMAD R15, R0, R7, R3 ;  /* 0x00000007000f7224 */ /* 0x002fc800078e0203 */
[----:B---3--:R-:W-:-:S05]  /*0540*/  IMAD.WIDE R14, R15, 0x8, R8 ;  /* 0x000000080f0e7825 */ /* 0x008fca00078e0208 */
[----:B------:R2:W-:Y:S01]  /*0550*/  STG.E.64 desc[UR6][R14.64], R12 ;  /* 0x0000000c0e007986 */ /* 0x0005e2000c101b06 */
[----:B------:R-:W-:Y:S06]  /*0560*/  BAR.SYNC.DEFER_BLOCKING 0x0 ;  /* 0x0000000000007b1d */ /* 0x000fec0000010000 */
[----:B------:R-:W-:Y:S05]  /*0570*/  @P0 BRA `(.L_x_49) ;  /* 0x0000000800580947 */ /* 0x000fea0003800000 */
[----:B--2---:R-:W-:Y:S01]  /*0580*/  IADD3 R12, PT, PT, -R3, -0x2, R6 ;  /* 0xfffffffe030c7810 */ /* 0x004fe20007ffe106 */
[----:B------:R-:W-:Y:S03]  /*0590*/  BSSY.RECONVERGENT B0, `(.L_x_51) ;  /* 0x0000049000007945 */ /* 0x000fe60003800200 */
[----:B------:R-:W-:-:S13]  /*05a0*/  ISETP.GE.U32.AND P0, PT, R12, 0x7, PT ;  /* 0x000000070c00780c */ /* 0x000fda0003f06070 */
[----:B------:R-:W-:Y:S05]  /*05b0*/  @!P0 BRA `(.L_x_52) ;  /* 0x0000000400188947 */ /* 0x000fea0003800000 */
[----:B------:R-:W-:Y:S01]  /*05c0*/  LOP3.LUT R29, R5, 0xfffffff8, RZ, 0xc0, !PT ;  /* 0xfffffff8051d7812 */ /* 0x000fe200078ec0ff */
[----:B------:R-:W-:Y:S01]  /*05d0*/  BSSY.RECONVERGENT B1, `(.L_x_53) ;  /* 0x0000043000017945 */ /* 0x000fe20003800200 */
[CC--:B------:R-:W-:Y:S02]  /*05e0*/  IMAD R28, R22.reuse, R7.reuse, R0 ;  /* 0x00000007161c7224 */ /* 0x0c0fe400078e0200 */
[--C-:B------:R-:W-:Y:S01]  /*05f0*/  IMAD R22, R22, R7, R3.reuse ;  /* 0x0000000716167224 */ /* 0x100fe200078e0203 */
[----:B------:R-:W-:Y:S01]  /*0600*/  IADD3 R29, PT, PT, -R29, RZ, RZ ;  /* 0x000000ff1d1d7210 */ /* 0x000fe20007ffe1ff */
[----:B------:R-:W-:-:S07]  /*0610*/  IMAD.MOV.U32 R23, RZ, RZ, R3 ;  /* 0x000000ffff177224 */ /* 0x000fce00078e0003 */
.L_x_54:
[--C-:B------:R-:W-:Y:S01]  /*0620*/  IMAD.WIDE R14, R22, 0x8, R8.reuse ;  /* 0x00000008160e7825 */ /* 0x100fe200078e0208 */
[----:B------:R-:W2:Y:S03]  /*0630*/  LDG.E.64 R16, desc[UR6][R10.64] ;  /* 0x000000060a107981 */ /* 0x000ea6000c1e1b00 */
[----:B------:R-:W-:Y:S01]  /*0640*/  IMAD.WIDE R20, R28, 0x8, R8 ;  /* 0x000000081c147825 */ /* 0x000fe200078e0208 */
[----:B------:R-:W2:Y:S04]  /*0650*/  LDG.E.64 R12, desc[UR6][R14.64] ;  /* 0x000000060e0c7981 */ /* 0x000ea8000c1e1b00 */
[----:B0-----:R-:W2:Y:S01]  /*0660*/  LDG.E.64 R18, desc[UR6][R20.64] ;  /* 0x0000000614127981 */ /* 0x001ea2000c1e1b00 */
[----:B------:R-:W-:Y:S01]  /*0670*/  IMAD.WIDE R26, R7, 0x8, R20 ;  /* 0x00000008071a7825 */ /* 0x000fe200078e0214 */
[----:B--2---:R-:W-:-:S03]  /*0680*/  DFMA R18, -R16, R12, R18 ;  /* 0x0000000c1012722b */ /* 0x004fc60000000112 */
[----:B------:R-:W-:-:S04]  /*0690*/  IMAD.WIDE R12, R7, 0x8, R14 ;  /* 0x00000008070c7825 */ /* 0x000fc800078e020e */
[----:B------:R0:W-:Y:S04]  /*06a0*/  STG.E.64 desc[UR6][R20.64], R18 ;  /* 0x0000001214007986 */ /* 0x0001e8000c101b06 */
[----:B------:R1:W2:Y:S04]  /*06b0*/  LDG.E.64 R14, desc[UR6][R12.64] ;  /* 0x000000060c0e7981 */ /* 0x0002a8000c1e1b00 */
[----:B------:R-:W2:Y:S04]  /*06c0*/  LDG.E.64 R16, desc[UR6][R10.64] ;  /* 0x000000060a107981 */ /* 0x000ea8000c1e1b00 */
[----:B------:R-:W2:Y:S01]  /*06d0*/  LDG.E.64 R24, desc[UR6][R26.64] ;  /* 0x000000061a187981 */ /* 0x000ea2000c1e1b00 */
[----:B-1----:R-:W-:-:S04]  /*06e0*/  IMAD.WIDE R12, R7, 0x8, R12 ;  /* 0x00000008070c7825 */ /* 0x002fc800078e020c */
[----:B0-----:R-:W-:Y:S01]  /*06f0*/  IMAD.WIDE R20, R7, 0x8, R26 ;  /* 0x0000000807147825 */ /* 0x001fe200078e021a */
[----:B--2---:R-:W-:-:S07]  /*0700*/  DFMA R24, -R16, R14, R24 ;  /* 0x0000000e1018722b */ /* 0x004fce0000000118 */
        /* <DEDUP_REMOVED lines=25> */
[----:B-1----:R-:W-:Y:S01]  /*08a0*/  IMAD.WIDE R12, R7, 0x8, R12 ;  /* 0x00000008070c7825 */ /* 0x002fe200078e020c */
[----:B--2---:R-:W-:-:S03]  /*08b0*/  DFMA R26, -R16, R14, R26 ;  /* 0x0000000e101a722b */ /* 0x004fc6000000011a */
[----:B------:R-:W-:-:S04]  /*08c0*/  IMAD.WIDE R14, R7, 0x8, R24 ;  /* 0x00000008070e7825 */ /* 0x000fc800078e0218 */
[----:B------:R-:W-:Y:S04]  /*08d0*/  STG.E.64 desc[UR6][R24.64], R26 ;  /* 0x0000001a18007986 */ /* 0x000fe8000c101b06 */
[----:B------:R-:W2:Y:S04]  /*08e0*/  LDG.E.64 R16, desc[UR6][R12.64] ;  /* 0x000000060c107981 */ /* 0x000ea8000c1e1b00 */
[----:B0-----:R-:W2:Y:S04]  /*08f0*/  LDG.E.64 R18, desc[UR6][R10.64] ;  /* 0x000000060a127981 */ /* 0x001ea8000c1e1b00 */
[----:B------:R-:W2:Y:S02]  /*0900*/  LDG.E.64 R20, desc[UR6][R14.64] ;  /* 0x000000060e147981 */ /* 0x000ea4000c1e1b00 */
[----:B--2---:R-:W-:Y:S01]  /*0910*/  DFMA R16, -R18, R16, R20 ;  /* 0x000000101210722b */ /* 0x004fe20000000114 */
[----:B------:R-:W-:-:S04]  /*0920*/  IMAD.WIDE R20, R7, 0x8, R12 ;  /* 0x0000000807147825 */ /* 0x000fc800078e020c */
[----:B------:R-:W-:Y:S02]  /*0930*/  IMAD.WIDE R18, R7, 0x8, R14 ;  /* 0x0000000807127825 */ /* 0x000fe400078e020e */
[----:B------:R0:W-:Y:S04]  /*0940*/  STG.E.64 desc[UR6][R14.64], R16 ;  /* 0x000000100e007986 */ /* 0x0001e8000c101b06 */
[----:B------:R-:W2:Y:S04]  /*0950*/  LDG.E.64 R20, desc[UR6][R20.64] ;  /* 0x0000000614147981 */ /* 0x000ea8000c1e1b00 */
[----:B------:R-:W2:Y:S04]  /*0960*/  LDG.E.64 R12, desc[UR6][R18.64] ;  /* 0x00000006120c7981 */ /* 0x000ea8000c1e1b00 */
[----:B0-----:R-:W2:Y:S01]  /*0970*/  LDG.E.64 R16, desc[UR6][R10.64] ;  /* 0x000000060a107981 */ /* 0x001ea2000c1e1b00 */
[----:B------:R-:W-:-:S05]  /*0980*/  VIADD R29, R29, 0x8 ;  /* 0x000000081d1d7836 */ /* 0x000fca0000000000 */
[----:B------:R-:W-:Y:S01]  /*0990*/  ISETP.NE.AND P0, PT, R29, RZ, PT ;  /* 0x000000ff1d00720c */ /* 0x000fe20003f05270 */
[----:B------:R-:W-:Y:S01]  /*09a0*/  VIADD R23, R23, 0x8 ;  /* 0x0000000817177836 */ /* 0x000fe20000000000 */
[C---:B------:R-:W-:Y:S01]  /*09b0*/  LEA R28, R7.reuse, R28, 0x3 ;  /* 0x0000001c071c7211 */ /* 0x040fe200078e18ff */
[----:B------:R-:W-:Y:S01]  /*09c0*/  IMAD R22, R7, 0x8, R22 ;  /* 0x0000000807167824 */ /* 0x000fe200078e0216 */
[----:B--2---:R-:W-:-:S07]  /*09d0*/  DFMA R24, -R16, R20, R12 ;  /* 0x000000141018722b */ /* 0x004fce000000010c */
[----:B------:R0:W-:Y:S02]  /*09e0*/  STG.E.64 desc[UR6][R18.64], R24 ;  /* 0x0000001812007986 */ /* 0x0001e4000c101b06 */
[----:B------:R-:W-:Y:S05]  /*09f0*/  @P0 BRA `(.L_x_54) ;  /* 0xfffffffc00080947 */ /* 0x000fea000383ffff */
[----:B------:R-:W-:Y:S05]  /*0a00*/  BSYNC.RECONVERGENT B1 ;  /* 0x0000000000017941 */ /* 0x000fea0003800200 */
.L_x_53:
[----:B------:R-:W-:-:S07]  /*0a10*/  VIADD R22, R23, 0x1 ;  /* 0x0000000117167836 */ /* 0x000fce0000000000 */
.L_x_52:
[----:B------:R-:W-:Y:S05]  /*0a20*/  BSYNC.RECONVERGENT B0 ;  /* 0x0000000000007941 */ /* 0x000fea0003800200 */
.L_x_51:
[----:B------:R-:W-:-:S13]  /*0a30*/  LOP3.LUT P0, RZ, R5, 0x7, RZ, 0xc0, !PT ;  /* 0x0000000705ff7812 */ /* 0x000fda000780c0ff */
[----:B------:R-:W-:Y:S05]  /*0a40*/  @!P0 BRA `(.L_x_49) ;  /* 0x0000000400248947 */ /* 0x000fea0003800000 */
[----:B------:R-:W-:Y:S01]  /*0a50*/  LOP3.LUT R5, RZ, R4, RZ, 0x33, !PT ;  /* 0x00000004ff057212 */ /* 0x000fe200078e33ff */
[----:B------:R-:W-:Y:S03]  /*0a60*/  BSSY.RECONVERGENT B0, `(.L_x_55) ;  /* 0x0000026000007945 */ /* 0x000fe60003800200 */
[----:B------:R-:W-:-:S04]  /*0a70*/  IADD3 R5, PT, PT, R5, UR4, RZ ;  /* 0x0000000405057c10 */ /* 0x000fc8000fffe0ff */
[----:B------:R-:W-:-:S04]  /*0a80*/  LOP3.LUT R5, R5, 0x7, RZ, 0xc0, !PT ;  /* 0x0000000705057812 */ /* 0x000fc800078ec0ff */
[C---:B------:R-:W-:Y:S01]  /*0a90*/  LOP3.LUT P1, RZ, R5.reuse, 0x3, RZ, 0xc0, !PT ;  /* 0x0000000305ff7812 */ /* 0x040fe2000782c0ff */
[----:B------:R-:W-:-:S05]  /*0aa0*/  VIADD R12, R5, 0xffffffff ;  /* 0xffffffff050c7836 */ /* 0x000fca0000000000 */
[----:B------:R-:W-:-:S13]  /*0ab0*/  ISETP.GE.U32.AND P0, PT, R12, 0x3, PT ;  /* 0x000000030c00780c */ /* 0x000fda0003f06070 */
[----:B------:R-:W-:Y:S05]  /*0ac0*/  @!P0 BRA `(.L_x_56) ;  /* 0x00000000007c8947 */ /* 0x000fea0003800000 */
[CC--:B------:R-:W-:Y:S01]  /*0ad0*/  IMAD R15, R22.reuse, R7.reuse, R3 ;  /* 0x00000007160f7224 */ /* 0x0c0fe200078e0203 */
[----:B------:R-:W2:Y:S01]  /*0ae0*/  LDG.E.64 R16, desc[UR6][R10.64] ;  /* 0x000000060a107981 */ /* 0x000ea2000c1e1b00 */
[----:B------:R-:W-:Y:S02]  /*0af0*/  IMAD R13, R22, R7, R0 ;  /* 0x00000007160d7224 */ /* 0x000fe400078e0200 */
[----:B------:R-:W-:-:S04]  /*0b00*/  IMAD.WIDE R14, R15, 0x8, R8 ;  /* 0x000000080f0e7825 */ /* 0x000fc800078e0208 */
[----:B------:R-:W-:Y:S01]  /*0b10*/  IMAD.WIDE R12, R13, 0x8, R8 ;  /* 0x000000080d0c7825 */ /* 0x000fe200078e0208 */
[----:B0-----:R-:W2:Y:S04]  /*0b20*/  LDG.E.64 R18, desc[UR6][R14.64] ;  /* 0x000000060e127981 */ /* 0x001ea8000c1e1b00 */
[----:B------:R-:W2:Y:S02]  /*0b30*/  LDG.E.64 R20, desc[UR6][R12.64] ;  /* 0x000000060c147981 */ /* 0x000ea4000c1e1b00 */
[----:B--2---:R-:W-:Y:S01]  /*0b40*/  DFMA R24, -R16, R18, R20 ;  /* 0x000000121018722b */ /* 0x004fe20000000114 */
[----:B------:R-:W-:-:S04]  /*0b50*/  IMAD.WIDE R18, R7, 0x8, R14 ;  /* 0x0000000807127825 */ /* 0x000fc800078e020e */
[C---:B------:R-:W-:Y:S02]  /*0b60*/  IMAD.WIDE R16, R7.reuse, 0x8, R12 ;  /* 0x0000000807107825 */ /* 0x040fe400078e020c */
[----:B------:R0:W-:Y:S04]  /*0b70*/  STG.E.64 desc[UR6][R12.64], R24 ;  /* 0x000000180c007986 */ /* 0x0001e8000c101b06 */
[----:B------:R-:W2:Y:S04]  /*0b80*/  LDG.E.64 R26, desc[UR6][R18.64] ;  /* 0x00000006121a7981 */ /* 0x000ea8000c1e1b00 */
[----:B------:R-:W2:Y:S04]  /*0b90*/  LDG.E.64 R20, desc[UR6][R10.64] ;  /* 0x000000060a147981 */ /* 0x000ea8000c1e1b00 */
[----:B------:R-:W2:Y:S01]  /*0ba0*/  LDG.E.64 R28, desc[UR6][R16.64] ;  /* 0x00000006101c7981 */ /* 0x000ea2000c1e1b00 */
[----:B------:R-:W-:Y:S01]  /*0bb0*/  IMAD.WIDE R14, R7, 0x8, R16 ;  /* 0x00000008070e7825 */ /* 0x000fe200078e0210 */
[----:B--2---:R-:W-:-:S03]  /*0bc0*/  DFMA R26, -R20, R26, R28 ;  /* 0x0000001a141a722b */ /* 0x004fc6000000011c */
[----:B------:R-:W-:-:S04]  /*0bd0*/  IMAD.WIDE R20, R7, 0x8, R18 ;  /* 0x0000000807147825 */ /* 0x000fc800078e0212 */
[----:B------:R1:W-:Y:S04]  /*0be0*/  STG.E.64 desc[UR6][R16.64], R26 ;  /* 0x0000001a10007986 */ /* 0x0003e8000c101b06 */
[----:B------:R-:W2:Y:S04]  /*0bf0*/  LDG.E.64 R18, desc[UR6][R20.64] ;  /* 0x0000000614127981 */ /* 0x000ea8000c1e1b00 */
[----:B------:R-:W2:Y:S04]  /*0c00*/  LDG.E.64 R28, desc[UR6][R10.64] ;  /* 0x000000060a1c7981 */ /* 0x000ea8000c1e1b00 */
[----:B0-----:R-:W2:Y:S01]  /*0c10*/  LDG.E.64 R12, desc[UR6][R14.64] ;  /* 0x000000060e0c7981 */ /* 0x001ea2000c1e1b00 */
[----:B------:R-:W-:Y:S01]  /*0c20*/  IMAD.WIDE R24, R7, 0x8, R20 ;  /* 0x0000000807187825 */ /* 0x000fe200078e0214 */
[----:B--2---:R-:W-:-:S03]  /*0c30*/  DFMA R28, -R28, R18, R12 ;  /* 0x000000121c1c722b */ /* 0x004fc6000000010c */
[----:B------:R-:W-:-:S04]  /*0c40*/  IMAD.WIDE R12, R7, 0x8, R14 ;  /* 0x00000008070c7825 */ /* 0x000fc800078e020e */
[----:B------:R1:W-:Y:S04]  /*0c50*/  STG.E.64 desc[UR6][R14.64], R28 ;  /* 0x0000001c0e007986 */ /* 0x0003e8000c101b06 */
[----:B------:R-:W2:Y:S04]  /*0c60*/  LDG.E.64 R24, desc[UR6][R24.64] ;  /* 0x0000000618187981 */ /* 0x000ea8000c1e1b00 */
[----:B------:R-:W2:Y:S04]  /*0c70*/  LDG.E.64 R18, desc[UR6][R10.64] ;  /* 0x000000060a127981 */ /* 0x000ea8000c1e1b00 */
[----:B------:R-:W2:Y:S01]  /*0c80*/  LDG.E.64 R20, desc[UR6][R12.64] ;  /* 0x000000060c147981 */ /* 0x000ea2000c1e1b00 */
[----:B------:R-:W-:Y:S01]  /*0c90*/  VIADD R22, R22, 0x4 ;  /* 0x0000000416167836 */ /* 0x000fe20000000000 */
[----:B--2---:R-:W-:-:S07]  /*0ca0*/  DFMA R18, -R18, R24, R20 ;  /* 0x000000181212722b */ /* 0x004fce0000000114 */
[----:B------:R1:W-:Y:S04]  /*0cb0*/  STG.E.64 desc[UR6][R12.64], R18 ;  /* 0x000000120c007986 */ /* 0x0003e8000c101b06 */
.L_x_56:
[----:B------:R-:W-:Y:S05]  /*0cc0*/  BSYNC.RECONVERGENT B0 ;  /* 0x0000000000007941 */ /* 0x000fea0003800200 */
.L_x_55:
[----:B------:R-:W-:Y:S05]  /*0cd0*/  @!P1 BRA `(.L_x_49) ;  /* 0x0000000000809947 */ /* 0x000fea0003800000 */
[----:B------:R-:W-:-:S04]  /*0ce0*/  LOP3.LUT R5, R2, 0x3, RZ, 0x3c, !PT ;  /* 0x0000000302057812 */ /* 0x000fc800078e3cff */
[----:B------:R-:W-:-:S04]  /*0cf0*/  IADD3 R5, PT, PT, R5, UR4, RZ ;  /* 0x0000000405057c10 */ /* 0x000fc8000fffe0ff */
[----:B-1----:R-:W-:-:S04]  /*0d00*/  LOP3.LUT R12, R5, 0x3, RZ, 0xc0, !PT ;  /* 0x00000003050c7812 */ /* 0x002fc800078ec0ff */
[----:B------:R-:W-:-:S13]  /*0d10*/  ISETP.NE.AND P0, PT, R12, 0x1, PT ;  /* 0x000000010c00780c */ /* 0x000fda0003f05270 */
[CC--:B------:R-:W-:Y:S01]  /*0d20*/  @P0 IMAD R15, R22.reuse, R7.reuse, R3 ;  /* 0x00000007160f0224 */ /* 0x0c0fe200078e0203 */
[----:B------:R-:W2:Y:S01]  /*0d30*/  @P0 LDG.E.64 R16, desc[UR6][R10.64] ;  /* 0x000000060a100981 */ /* 0x000ea2000c1e1b00 */
[----:B------:R-:W-:Y:S02]  /*0d40*/  @P0 IMAD R13, R22, R7, R0 ;  /* 0x00000007160d0224 */ /* 0x000fe400078e0200 */
[----:B------:R-:W-:-:S04]  /*0d50*/  @P0 IMAD.WIDE R14, R15, 0x8, R8 ;  /* 0x000000080f0e0825 */ /* 0x000fc800078e0208 */
[----:B------:R-:W-:Y:S01]  /*0d60*/  @P0 IMAD.WIDE R12, R13, 0x8, R8 ;  /* 0x000000080d0c0825 */ /* 0x000fe200078e0208 */
[----:B0-----:R-:W2:Y:S04]  /*0d70*/  @P0 LDG.E.64 R18, desc[UR6][R14.64] ;  /* 0x000000060e120981 */ /* 0x001ea8000c1e1b00 */
[----:B------:R-:W2:Y:S01]  /*0d80*/  @P0 LDG.E.64 R20, desc[UR6][R12.64] ;  /* 0x000000060c140981 */ /* 0x000ea2000c1e1b00 */
[----:B------:R-:W-:Y:S01]  /*0d90*/  @P0 IMAD.WIDE R26, R7, 0x8, R14 ;  /* 0x00000008071a0825 */ /* 0x000fe200078e020e */
[----:B------:R-:W-:-:S04]  /*0da0*/  LOP3.LUT R5, R5, 0x1, RZ, 0xc0, !PT ;  /* 0x0000000105057812 */ /* 0x000fc800078ec0ff */
[----:B------:R-:W-:Y:S01]  /*0db0*/  ISETP.NE.U32.AND P1, PT, R5, 0x1, PT ;  /* 0x000000010500780c */ /* 0x000fe20003f25070 */
[----:B--2---:R-:W-:Y:S01]  /*0dc0*/  @P0 DFMA R18, -R16, R18, R20 ;  /* 0x000000121012022b */ /* 0x004fe20000000114 */
[----:B------:R-:W-:-:S06]  /*0dd0*/  @P0 IMAD.WIDE R16, R7, 0x8, R12 ;  /* 0x0000000807100825 */ /* 0x000fcc00078e020c */
[----:B------:R0:W-:Y:S04]  /*0de0*/  @P0 STG.E.64 desc[UR6][R12.64], R18 ;  /* 0x000000120c000986 */ /* 0x0001e8000c101b06 */
[----:B------:R-:W2:Y:S04]  /*0df0*/  @P0 LDG.E.64 R26, desc[UR6][R26.64] ;  /* 0x000000061a1a0981 */ /* 0x000ea8000c1e1b00 */
[----:B------:R-:W2:Y:S04]  /*0e00*/  @P0 LDG.E.64 R24, desc[UR6][R10.64] ;  /* 0x000000060a180981 */ /* 0x000ea8000c1e1b00 */
[----:B------:R-:W2:Y:S01]  /*0e10*/  @P0 LDG.E.64 R20, desc[UR6][R16.64] ;  /* 0x0000000610140981 */ /* 0x000ea2000c1e1b00 */
[----:B------:R-:W-:-:S04]  /*0e20*/  @P0 VIADD R22, R22, 0x2 ;  /* 0x0000000216160836 */ /* 0x000fc80000000000 */
[CC--:B------:R-:W-:Y:S02]  /*0e30*/  @!P1 IMAD R15, R22.reuse, R7.reuse, R3 ;  /* 0x00000007160f9224 */ /* 0x0c0fe400078e0203 */
[----:B------:R-:W-:Y:S02]  /*0e40*/  @!P1 IMAD R7, R22, R7, R0 ;  /* 0x0000000716079224 */ /* 0x000fe400078e0200 */
[----:B------:R-:W-:-:S04]  /*0e50*/  @!P1 IMAD.WIDE R14, R15, 0x8, R8 ;  /* 0x000000080f0e9825 */ /* 0x000fc800078e0208 */
[----:B------:R-:W-:Y:S01]  /*0e60*/  @!P1 IMAD.WIDE R8, R7, 0x8, R8 ;  /* 0x0000000807089825 */ /* 0x000fe200078e0208 */
[----:B--2---:R-:W-:-:S07]  /*0e70*/  @P0 DFMA R20, -R24, R26, R20 ;  /* 0x0000001a1814022b */ /* 0x004fce0000000114 */
[----:B------:R3:W-:Y:S04]  /*0e80*/  @P0 STG.E.64 desc[UR6][R16.64], R20 ;  /* 0x0000001410000986 */ /* 0x0007e8000c101b06 */
[----:B------:R-:W2:Y:S04]  /*0e90*/  @!P1 LDG.E.64 R10, desc[UR6][R10.64] ;  /* 0x000000060a0a9981 */ /* 0x000ea8000c1e1b00 */
[----:B------:R-:W2:Y:S04]  /*0ea0*/  @!P1 LDG.E.64 R14, desc[UR6][R14.64] ;  /* 0x000000060e0e9981 */ /* 0x000ea8000c1e1b00 */
[----:B0-----:R-:W2:Y:S02]  /*0eb0*/  @!P1 LDG.E.64 R12, desc[UR6][R8.64] ;  /* 0x00000006080c9981 */ /* 0x001ea4000c1e1b00 */
[----:B--2---:R-:W-:-:S07]  /*0ec0*/  @!P1 DFMA R12, -R10, R14, R12 ;  /* 0x0000000e0a0c922b */ /* 0x004fce000000010c */
[----:B------:R3:W-:Y:S04]  /*0ed0*/  @!P1 STG.E.64 desc[UR6][R8.64], R12 ;  /* 0x0000000c08009986 */ /* 0x0007e8000c101b06 */
.L_x_49:
[----:B------:R-:W-:Y:S01]  /*0ee0*/  VIADD R3, R3, 0x1 ;  /* 0x0000000103037836 */ /* 0x000fe20000000000 */
[----:B------:R-:W-:Y:S05]  /*0ef0*/  WARPSYNC.ALL ;  /* 0x0000000000007948 */ /* 0x000fea0003800000 */
[----:B------:R-:W-:Y:S01]  /*0f00*/  BAR.SYNC.DEFER_BLOCKING 0x0 ;  /* 0x0000000000007b1d */ /* 0x000fe20000010000 */
[----:B------:R-:W-:Y:S01]  /*0f10*/  ISETP.NE.AND P0, PT, R3, R6, PT ;  /* 0x000000060300720c */ /* 0x000fe20003f05270 */
[----:B------:R-:W-:Y:S01]  /*0f20*/  VIADD R2, R2, 0x1 ;  /* 0x0000000102027836 */ /* 0x000fe20000000000 */
[----:B------:R-:W-:-:S11]  /*0f30*/  IADD3 R4, PT, PT, R4, 0x1, RZ ;  /* 0x0000000104047810 */ /* 0x000fd60007ffe0ff */
[----:B------:R-:W-:Y:S05]  /*0f40*/  @P0 BRA `(.L_x_57) ;  /* 0xfffffff000540947 */ /* 0x000fea000383ffff */
[----:B------:R-:W-:Y:S05]  /*0f50*/  EXIT ;  /* 0x000000000000794d */ /* 0x000fea0003800000 */
        .weak           $__internal_1_$__cuda_sm20_div_rn_f64_full
        .type           $__internal_1_$__cuda_sm20_div_rn_f64_full,@function
        .size           $__internal_1_$__cuda_sm20_div_rn_f64_full,($__internal_2_$__cuda_sm20_dsqrt_rn_f64_mediumpath_v1 - $__internal_1_$__cuda_sm20_div_rn_f64_full)
$__internal_1_$__cuda_sm20_div_rn_f64_full:
        /* <DEDUP_REMOVED lines=11> */
[----:B------:R-:W-:Y:S01]  /*1010*/  @!P0 DMUL R14, R12, 8.98846567431157953865e+307 ;  /* 0x7fe000000c0e8828 */ /* 0x000fe20000000000 */
[----:B------:R-:W-:Y:S02]  /*1020*/  MOV R24, 0x1ca00000 ;  /* 0x1ca0000000187802 */ /* 0x000fe40000000f00 */
[----:B------:R-:W-:Y:S02]  /*1030*/  ISETP.GE.U32.AND P1, PT, R7, R26, PT ;  /* 0x0000001a0700720c */ /* 0x000fe40003f26070 */
[----:B------:R-:W-:Y:S01]  /*1040*/  MOV R25, R7 ;  /* 0x0000000700197202 */ /* 0x000fe20000000f00 */
[----:B------:R-:W0:Y:S02]  /*1050*/  MUFU.RCP64H R17, R15 ;  /* 0x0000000f00117308 */ /* 0x000e240000001800 */
[----:B------:R-:W-:Y:S01]  /*1060*/  @!P2 LOP3.LUT R20, R13, 0x7ff00000, RZ, 0xc0, !PT ;  /* 0x7ff000000d14a812 */ /* 0x000fe200078ec0ff */
[----:B------:R-:W-:Y:S01]  /*1070*/  @!P2 IMAD.MOV.U32 R22, RZ, RZ, RZ ;  /* 0x000000ffff16a224 */ /* 0x000fe200078e00ff */
[----:B------:R-:W-:-:S02]  /*1080*/  @!P0 LOP3.LUT R26, R15, 0x7ff00000, RZ, 0xc0, !PT ;  /* 0x7ff000000f1a8812 */ /* 0x000fc400078ec0ff */
[----:B------:R-:W-:-:S03]  /*1090*/  @!P2 ISETP.GE.U32.AND P3, PT, R7, R20, PT ;  /* 0x000000140700a20c */ /* 0x000fc60003f66070 */
[----:B------:R-:W-:Y:S01]  /*10a0*/  VIADD R27, R26, 0xffffffff ;  /* 0xffffffff1a1b7836 */ /* 0x000fe20000000000 */
[----:B------:R-:W-:-:S04]  /*10b0*/  @!P2 SEL R21, R24, 0x63400000, !P3 ;  /* 0x634000001815a807 */ /* 0x000fc80005800000 */
[----:B------:R-:W-:Y:S01]  /*10c0*/  @!P2 LOP3.LUT R21, R21, 0x80000000, R9, 0xf8, !PT ;  /* 0x800000001515a812 */ /* 0x000fe200078ef809 */
[----:B0-----:R-:W-:-:S03]  /*10d0*/  DFMA R18, R16, -R14, 1 ;  /* 0x3ff000001012742b */ /* 0x001fc6000000080e */
[----:B------:R-:W-:-:S05]  /*10e0*/  @!P2 LOP3.LUT R23, R21, 0x100000, RZ, 0xfc, !PT ;  /* 0x001000001517a812 */ /* 0x000fca00078efcff */
        /* <DEDUP_REMOVED lines=12> */
[----:B------:R-:W-:-:S03]  /*11b0*/  DFMA R22, R20, -R14, R16 ;  /* 0x8000000e1416722b */ /* 0x000fc60000000010 */
[----:B------:R-:W-:-:S05]  /*11c0*/  ISETP.GT.U32.OR P0, PT, R27, 0x7feffffe, P0 ;  /* 0x7feffffe1b00780c */ /* 0x000fca0000704470 */
[----:B------:R-:W-:-:S08]  /*11d0*/  DFMA R22, R18, R22, R20 ;  /* 0x000000161216722b */ /* 0x000fd00000000014 */
[----:B------:R-:W-:Y:S05]  /*11e0*/  @P0 BRA `(.L_x_59) ;  /* 0x00000000006c0947 */ /* 0x000fea0003800000 */
[----:B------:R-:W-:-:S04]  /*11f0*/  LOP3.LUT R18, R13, 0x7ff00000, RZ, 0xc0, !PT ;  /* 0x7ff000000d127812 */ /* 0x000fc800078ec0ff */
[CC--:B------:R-:W-:Y:S02]  /*1200*/  VIADDMNMX R8, R7.reuse, -R18.reuse, 0xb9600000, !PT ;  /* 0xb960000007087446 */ /* 0x0c0fe40007800912 */
[----:B------:R-:W-:Y:S02]  /*1210*/  ISETP.GE.U32.AND P0, PT, R7, R18, PT ;  /* 0x000000120700720c */ /* 0x000fe40003f06070 */
[----:B------:R-:W-:Y:S01]  /*1220*/  VIMNMX R7, PT, PT, R8, 0x46a00000, PT ;  /* 0x46a0000008077848 */ /* 0x000fe20003fe0100 */
[----:B------:R-:W-:Y:S01]  /*1230*/  IMAD.MOV.U32 R8, RZ, RZ, RZ ;  /* 0x000000ffff087224 */ /* 0x000fe200078e00ff */
[----:B------:R-:W-:-:S04]  /*1240*/  SEL R24, R24, 0x63400000, !P0 ;  /* 0x6340000018187807 */ /* 0x000fc80004000000 */
[----:B------:R-:W-:-:S05]  /*1250*/  IADD3 R7, PT, PT, -R24, R7, RZ ;  /* 0x0000000718077210 */ /* 0x000fca0007ffe1ff */
        /* <DEDUP_REMOVED lines=20> */
.L_x_59:
        /* <DEDUP_REMOVED lines=16> */
.L_x_62:
[----:B------:R-:W-:Y:S01]  /*14a0*/  LOP3.LUT R19, R13, 0x80000, RZ, 0xfc, !PT ;  /* 0x000800000d137812 */ /* 0x000fe200078efcff */
[----:B------:R-:W-:Y:S01]  /*14b0*/  IMAD.MOV.U32 R18, RZ, RZ, R12 ;  /* 0x000000ffff127224 */ /* 0x000fe200078e000c */
[----:B------:R-:W-:Y:S06]  /*14c0*/  BRA `(.L_x_60) ;  /* 0x0000000000087947 */ /* 0x000fec0003800000 */
.L_x_61:
[----:B------:R-:W-:Y:S02]  /*14d0*/  LOP3.LUT R19, R9, 0x80000, RZ, 0xfc, !PT ;  /* 0x0008000009137812 */ /* 0x000fe400078efcff */
[----:B------:R-:W-:-:S07]  /*14e0*/  MOV R18, R8 ;  /* 0x0000000800127202 */ /* 0x000fce0000000f00 */
.L_x_60:
[----:B------:R-:W-:Y:S05]  /*14f0*/  BSYNC.RECONVERGENT B0 ;  /* 0x0000000000007941 */ /* 0x000fea0003800200 */
.L_x_58:
[----:B------:R-:W-:Y:S02]  /*1500*/  HFMA2 R7, -RZ, RZ, 0, 0 ;  /* 0x00000000ff077431 */ /* 0x000fe400000001ff */
[----:B------:R-:W-:Y:S02]  /*1510*/  IMAD.MOV.U32 R12, RZ, RZ, R18 ;  /* 0x000000ffff0c7224 */ /* 0x000fe400078e0012 */
[----:B------:R-:W-:Y:S01]  /*1520*/  IMAD.MOV.U32 R13, RZ, RZ, R19 ;  /* 0x000000ffff0d7224 */ /* 0x000fe200078e0013 */
[----:B------:R-:W-:Y:S06]  /*1530*/  RET.REL.NODEC R6 `(_Z5POTF2Pdii) ;  /* 0xffffffe806b07950 */ /* 0x000fec0003c3ffff */
        .weak           $__internal_2_$__cuda_sm20_dsqrt_rn_f64_mediumpath_v1
        .type           $__internal_2_$__cuda_sm20_dsqrt_rn_f64_mediumpath_v1,@function
        .size           $__internal_2_$__cuda_sm20_dsqrt_rn_f64_mediumpath_v1,(.L_x_70 - $__internal_2_$__cuda_sm20_dsqrt_rn_f64_mediumpath_v1)
$__internal_2_$__cuda_sm20_dsqrt_rn_f64_mediumpath_v1:
[----:B------:R-:W-:Y:S01]  /*1540*/  ISETP.GE.U32.AND P0, PT, R10, -0x3400000, PT ;  /* 0xfcc000000a00780c */ /* 0x000fe20003f06070 */
[----:B------:R-:W-:Y:S01]  /*1550*/  BSSY.RECONVERGENT B2, `(.L_x_63) ;  /* 0x0000024000027945 */ /* 0x000fe20003800200 */
[----:B------:R-:W-:-:S11]  /*1560*/  IMAD.MOV.U32 R19, RZ, RZ, R21 ;  /* 0x000000ffff137224 */ /* 0x000fd600078e0015 */
[----:B------:R-:W-:Y:S05]  /*1570*/  @!P0 BRA `(.L_x_64) ;  /* 0x0000000000208947 */ /* 0x000fea0003800000 */
[----:B------:R-:W-:-:S10]  /*1580*/  DFMA.RM R12, R14, R18, R12 ;  /* 0x000000120e0c722b */ /* 0x000fd4000000400c */
[----:B------:R-:W-:-:S05]  /*1590*/  IADD3 R10, P0, PT, R12, 0x1, RZ ;  /* 0x000000010c0a7810 */ /* 0x000fca0007f1e0ff */
[----:B------:R-:W-:-:S06]  /*15a0*/  IMAD.X R11, RZ, RZ, R13, P0 ;  /* 0x000000ffff0b7224 */ /* 0x000fcc00000e060d */
[----:B------:R-:W-:-:S08]  /*15b0*/  DFMA.RP R8, -R12, R10, R8 ;  /* 0x0000000a0c08722b */ /* 0x000fd00000008108 */
[----:B------:R-:W-:-:S06]  /*15c0*/  DSETP.GT.AND P0, PT, R8, RZ, PT ;  /* 0x000000ff0800722a */ /* 0x000fcc0003f04000 */
[----:B------:R-:W-:Y:S02]  /*15d0*/  FSEL R10, R10, R12, P0 ;  /* 0x0000000c0a0a7208 */ /* 0x000fe40000000000 */
[----:B------:R-:W-:Y:S01]  /*15e0*/  FSEL R11, R11, R13, P0 ;  /* 0x0000000d0b0b7208 */ /* 0x000fe20000000000 */
[----:B------:R-:W-:Y:S06]  /*15f0*/  BRA `(.L_x_65) ;  /* 0x0000000000647947 */ /* 0x000fec0003800000 */
.L_x_64:
[----:B------:R-:W-:-:S14]  /*1600*/  DSETP.NE.AND P0, PT, R8, RZ, PT ;  /* 0x000000ff0800722a */ /* 0x000fdc0003f05000 */
[----:B------:R-:W-:Y:S05]  /*1610*/  @!P0 BRA `(.L_x_66) ;  /* 0x0000000000588947 */ /* 0x000fea0003800000 */
[----:B------:R-:W-:-:S13]  /*1620*/  ISETP.GE.AND P0, PT, R9, RZ, PT ;  /* 0x000000ff0900720c */ /* 0x000fda0003f06270 */
[----:B------:R-:W-:Y:S01]  /*1630*/  @!P0 MOV R10, 0x0 ;  /* 0x00000000000a8802 */ /* 0x000fe20000000f00 */
[----:B------:R-:W-:Y:S01]  /*1640*/  @!P0 IMAD.MOV.U32 R11, RZ, RZ, -0x80000 ;  /* 0xfff80000ff0b8424 */ /* 0x000fe200078e00ff */
[----:B------:R-:W-:Y:S06]  /*1650*/  @!P0 BRA `(.L_x_65) ;  /* 0x00000000004c8947 */ /* 0x000fec0003800000 */
[----:B------:R-:W-:-:S13]  /*1660*/  ISETP.GT.AND P0, PT, R9, 0x7fefffff, PT ;  /* 0x7fefffff0900780c */ /* 0x000fda0003f04270 */
[----:B------:R-:W-:Y:S05]  /*1670*/  @P0 BRA `(.L_x_66) ;  /* 0x0000000000400947 */ /* 0x000fea0003800000 */
[----:B------:R-:W-:Y:S01]  /*1680*/  DMUL R8, R8, 8.11296384146066816958e+31 ;  /* 0x4690000008087828 */ /* 0x000fe20000000000 */
[----:B------:R-:W-:Y:S01]  /*1690*/  IMAD.MOV.U32 R10, RZ, RZ, RZ ;  /* 0x000000ffff0a7224 */ /* 0x000fe200078e00ff */
[----:B------:R-:W-:Y:S01]  /*16a0*/  MOV R14, 0x0 ;  /* 0x00000000000e7802 */ /* 0x000fe20000000f00 */
[----:B------:R-:W-:-:S03]  /*16b0*/  IMAD.MOV.U32 R15, RZ, RZ, 0x3fd80000 ;  /* 0x3fd80000ff0f7424 */ /* 0x000fc600078e00ff */
[----:B------:R-:W0:Y:S02]  /*16c0*/  MUFU.RSQ64H R11, R9 ;  /* 0x00000009000b7308 */ /* 0x000e240000001c00 */
[----:B0-----:R-:W-:-:S08]  /*16d0*/  DMUL R12, R10, R10 ;  /* 0x0000000a0a0c7228 */ /* 0x001fd00000000000 */
[----:B------:R-:W-:-:S08]  /*16e0*/  DFMA R12, R8, -R12, 1 ;  /* 0x3ff00000080c742b */ /* 0x000fd0000000080c */
[----:B------:R-:W-:Y:S02]  /*16f0*/  DFMA R14, R12, R14, 0.5 ;  /* 0x3fe000000c0e742b */ /* 0x000fe4000000000e */
[----:B------:R-:W-:-:S08]  /*1700*/  DMUL R12, R10, R12 ;  /* 0x0000000c0a0c7228 */ /* 0x000fd00000000000 */
[----:B------:R-:W-:-:S08]  /*1710*/  DFMA R12, R14, R12, R10 ;  /* 0x0000000c0e0c722b */ /* 0x000fd0000000000a */
[----:B------:R-:W-:Y:S02]  /*1720*/  DMUL R10, R8, R12 ;  /* 0x0000000c080a7228 */ /* 0x000fe40000000000 */
[----:B------:R-:W-:-:S06]  /*1730*/  VIADD R13, R13, 0xfff00000 ;  /* 0xfff000000d0d7836 */ /* 0x000fcc0000000000 */
[----:B------:R-:W-:-:S08]  /*1740*/  DFMA R14, R10, -R10, R8 ;  /* 0x8000000a0a0e722b */ /* 0x000fd00000000008 */
[----:B------:R-:W-:-:S10]  /*1750*/  DFMA R10, R12, R14, R10 ;  /* 0x0000000e0c0a722b */ /* 0x000fd4000000000a */
[----:B------:R-:W-:Y:S01]  /*1760*/  IADD3 R11, PT, PT, R11, -0x3500000, RZ ;  /* 0xfcb000000b0b7810 */ /* 0x000fe20007ffe0ff */
[----:B------:R-:W-:Y:S06]  /*1770*/  BRA `(.L_x_65) ;  /* 0x0000000000047947 */ /* 0x000fec0003800000 */
.L_x_66:
[----:B------:R-:W-:-:S11]  /*1780*/  DADD R10, R8, R8 ;  /* 0x00000000080a7229 */ /* 0x000fd60000000008 */
.L_x_65:
[----:B------:R-:W-:Y:S05]  /*1790*/  BSYNC.RECONVERGENT B2 ;  /* 0x0000000000027941 */ /* 0x000fea0003800200 */
.L_x_63:
[----:B------:R-:W-:-:S04]  /*17a0*/  IMAD.MOV.U32 R17, RZ, RZ, 0x0 ;  /* 0x00000000ff117424 */ /* 0x000fc800078e00ff */
[----:B------:R-:W-:Y:S05]  /*17b0*/  RET.REL.NODEC R16 `(_Z5POTF2Pdii) ;  /* 0xffffffe810107950 */ /* 0x000fea0003c3ffff */
.L_x_67:
        /* <DEDUP_REMOVED lines=12> */
.L_x_70:


//--------------------- .nv.shared._Z16resultVerify_gpuPdS_S_i --------------------------
	.section	.nv.shared._Z16resultVerify_gpuPdS_S_i,"aw",@nobits
	.sectionflags	@""
	.align	16
	.zero		1024


//--------------------- .nv.shared.reserved.0     --------------------------
	.section	.nv.shared.reserved.0,"aw",@nobits
	.weak		__nv_reservedSMEM_offset_0_alias
	.size		__nv_reservedSMEM_offset_0_alias, 0, 64
	.other		__nv_reservedSMEM_offset_0_alias,@"STO_CUDA_RESERVED_SHARED STV_DEFAULT"
__nv_reservedSMEM_offset_0_alias:
	.zero		0
	.zero		64


//--------------------- .nv.shared._Z25matrixDiagonalizeAndScalePdicd --------------------------
	.section	.nv.shared._Z25matrixDiagonalizeAndScalePdicd,"aw",@nobits
	.sectionflags	@""
	.align	16
	.zero		1024


//--------------------- .nv.shared._Z4RKSYbbPdiS_iS_iiii --------------------------
	.section	.nv.shared._Z4RKSYbbPdiS_iS_iiii,"aw",@nobits
	.sectionflags	@""
	.align	16
	.zero		1024


//--------------------- .nv.shared._Z4TRSMcPdiS_iii --------------------------
	.section	.nv.shared._Z4TRSMcPdiS_iii,"aw",@nobits
	.sectionflags	@""
	.align	16
	.zero		1024


//--------------------- .nv.shared._Z5POTF2Pdii   --------------------------
	.section	.nv.shared._Z5POTF2Pdii,"aw",@nobits
	.sectionflags	@""
	.align	16
	.zero		1024


//--------------------- .nv.constant0._Z16resultVerify_gpuPdS_S_i --------------------------
	.section	.nv.constant0._Z16resultVerify_gpuPdS_S_i,"a",@progbits
	.sectionflags	@""
	.align	4
.nv.constant0._Z16resultVerify_gpuPdS_S_i:
	.zero		924


//--------------------- .nv.constant0._Z25matrixDiagonalizeAndScalePdicd --------------------------
	.section	.nv.constant0._Z25matrixDiagonalizeAndScalePdicd,"a",@progbits
	.sectionflags	@""
	.align	4
.nv.constant0._Z25matrixDiagonalizeAndScalePdicd:
	.zero		920


//--------------------- .nv.constant0._Z4RKSYbbPdiS_iS_iiii --------------------------
	.section	.nv.constant0._Z4RKSYbbPdiS_iS_iiii,"a",@progbits
	.sectionflags	@""
	.align	4
.nv.constant0._Z4RKSYbbPdiS_iS_iiii:
	.zero		960


//--------------------- .nv.constant0._Z4TRSMcPdiS_iii --------------------------
	.section	.nv.constant0._Z4TRSMcPdiS_iii,"a",@progbits
	.sectionflags	@""
	.align	4
.nv.constant0._Z4TRSMcPdiS_iii:
	.zero		940


//--------------------- .nv.constant0._Z5POTF2Pdii --------------------------
	.section	.nv.constant0._Z5POTF2Pdii,"a",@progbits
	.sectionflags	@""
	.align	4
.nv.constant0._Z5POTF2Pdii:
	.zero		912


//--------------------- SYMBOLS --------------------------

	.type		.nv.reservedSmem.offset0,@object
	.size		.nv.reservedSmem.offset0,0x4
	.type		.nv.reservedSmem.cap,@object
	.size		.nv.reservedSmem.cap,0x4
